	.target	sm_90a

	.elftype	@"ET_EXEC"


//--------------------- .note.nv.tkinfo           --------------------------
	.section	.note.nv.tkinfo,"",@"SHT_NOTE"
	.sectionflags	@"SHF_NOTE_NV_TKINFO"
	.tkinfo
        /*0018*/ 	.word	0x00000002
        /*0030*/ 	.string	""
        /*0030*/ 	.string	"ptxas"
        /*0030*/ 	.string	"Cuda compilation tools, release 13.0, V13.0.88"
        /*0030*/ 	.string	"Build cuda_13.0.r13.0/compiler.36424714_0"
        /*0030*/ 	.string	"-arch sm_90a -m 64 "



//--------------------- .note.nv.cuinfo           --------------------------
	.section	.note.nv.cuinfo,"",@"SHT_NOTE"
	.sectionflags	@"SHF_NOTE_NV_CUINFO"
        /*0018*/ 	.short	0x0002
        /*001a*/ 	.short	0x005a
        /*001c*/ 	.short	0x0082
	.zero		2


//--------------------- .nv.info                  --------------------------
	.section	.nv.info,"",@"SHT_CUDA_INFO"
	.align	4


	//----- nvinfo : EIATTR_REGCOUNT
	.align		4
        /*0000*/ 	.byte	0x04, 0x2f
        /*0002*/ 	.short	(.L_15 - .L_14)
	.align		4
.L_14:
        /*0004*/ 	.word	index@(_ZN7cutlass13device_kernelINS_4gemm6kernel13GemmUniversalIN4cute5tupleIJiiiiEEENS1_10collective13CollectiveMmaINS1_34MainloopSm90TmaGmmaWarpSpecializedILi2ENS5_IJNS4_1CILi4EEENSA_ILi1EEESC_EEENS1_32KernelTmaWarpSpecializedPingpongEEENS5_IJNSA_ILi64EEENSA_ILi256EEESG_EEEfNS5_IJlSC_lEEEfSJ_NS4_8TiledMMAINS4_8MMA_AtomIJNS4_4SM904GMMA30MMA_64x256x8_F32TF32TF32_SS_TNILNSN_7ScaleInE1ELSP_1EEEEEENS4_6LayoutINS5_IJSC_SC_SC_EEENS5_IJNSA_ILi0EEESU_SU_EEEEENS5_IJNS4_10UnderscoreESX_SX_EEEEENS4_13SM90_TMA_LOADENS4_14ComposedLayoutINS4_7SwizzleILi3ELi4ELi3EEENS4_18smem_ptr_flag_bitsILi32EEENSS_INS5_IJNSA_ILi8EEENSA_ILi32EEEEEENS5_IJS17_SC_EEEEEEEvNS4_8identityENS4_23SM90_TMA_LOAD_MULTICASTES1B_vS1C_EENS_8epilogue10collective6detail29Sm90TmaWarpSpecializedAdapterINS1G_15DefaultEpilogueIfSJ_SJ_NS1F_6thread17LinearCombinationIfLi1EffLNS1K_9ScaleType4KindE0ELNS_15FloatRoundStyleE2EfEENS1_15EpilogueDefaultEEEEEvvEEEEvNT_6ParamsE)
        /*0008*/ 	.word	0x000000a8


	//----- nvinfo : EIATTR_FRAME_SIZE
	.align		4
.L_15:
        /*000c*/ 	.byte	0x04, 0x11
        /*000e*/ 	.short	(.L_17 - .L_16)
	.align		4
.L_16:
        /*0010*/ 	.word	index@(_ZN7cutlass13device_kernelINS_4gemm6kernel13GemmUniversalIN4cute5tupleIJiiiiEEENS1_10collective13CollectiveMmaINS1_34MainloopSm90TmaGmmaWarpSpecializedILi2ENS5_IJNS4_1CILi4EEENSA_ILi1EEESC_EEENS1_32KernelTmaWarpSpecializedPingpongEEENS5_IJNSA_ILi64EEENSA_ILi256EEESG_EEEfNS5_IJlSC_lEEEfSJ_NS4_8TiledMMAINS4_8MMA_AtomIJNS4_4SM904GMMA30MMA_64x256x8_F32TF32TF32_SS_TNILNSN_7ScaleInE1ELSP_1EEEEEENS4_6LayoutINS5_IJSC_SC_SC_EEENS5_IJNSA_ILi0EEESU_SU_EEEEENS5_IJNS4_10UnderscoreESX_SX_EEEEENS4_13SM90_TMA_LOADENS4_14ComposedLayoutINS4_7SwizzleILi3ELi4ELi3EEENS4_18smem_ptr_flag_bitsILi32EEENSS_INS5_IJNSA_ILi8EEENSA_ILi32EEEEEENS5_IJS17_SC_EEEEEEEvNS4_8identityENS4_23SM90_TMA_LOAD_MULTICASTES1B_vS1C_EENS_8epilogue10collective6detail29Sm90TmaWarpSpecializedAdapterINS1G_15DefaultEpilogueIfSJ_SJ_NS1F_6thread17LinearCombinationIfLi1EffLNS1K_9ScaleType4KindE0ELNS_15FloatRoundStyleE2EfEENS1_15EpilogueDefaultEEEEEvvEEEEvNT_6ParamsE)
        /*0014*/ 	.word	0x00000000


	//----- nvinfo : EIATTR_MIN_STACK_SIZE
	.align		4
.L_17:
        /*0018*/ 	.byte	0x04, 0x12
        /*001a*/ 	.short	(.L_19 - .L_18)
	.align		4
.L_18:
        /*001c*/ 	.word	index@(_ZN7cutlass13device_kernelINS_4gemm6kernel13GemmUniversalIN4cute5tupleIJiiiiEEENS1_10collective13CollectiveMmaINS1_34MainloopSm90TmaGmmaWarpSpecializedILi2ENS5_IJNS4_1CILi4EEENSA_ILi1EEESC_EEENS1_32KernelTmaWarpSpecializedPingpongEEENS5_IJNSA_ILi64EEENSA_ILi256EEESG_EEEfNS5_IJlSC_lEEEfSJ_NS4_8TiledMMAINS4_8MMA_AtomIJNS4_4SM904GMMA30MMA_64x256x8_F32TF32TF32_SS_TNILNSN_7ScaleInE1ELSP_1EEEEEENS4_6LayoutINS5_IJSC_SC_SC_EEENS5_IJNSA_ILi0EEESU_SU_EEEEENS5_IJNS4_10UnderscoreESX_SX_EEEEENS4_13SM90_TMA_LOADENS4_14ComposedLayoutINS4_7SwizzleILi3ELi4ELi3EEENS4_18smem_ptr_flag_bitsILi32EEENSS_INS5_IJNSA_ILi8EEENSA_ILi32EEEEEENS5_IJS17_SC_EEEEEEEvNS4_8identityENS4_23SM90_TMA_LOAD_MULTICASTES1B_vS1C_EENS_8epilogue10collective6detail29Sm90TmaWarpSpecializedAdapterINS1G_15DefaultEpilogueIfSJ_SJ_NS1F_6thread17LinearCombinationIfLi1EffLNS1K_9ScaleType4KindE0ELNS_15FloatRoundStyleE2EfEENS1_15EpilogueDefaultEEEEEvvEEEEvNT_6ParamsE)
        /*0020*/ 	.word	0x00000000
.L_19:


//--------------------- .nv.compat                --------------------------
	.section	.nv.compat,"",@"SHT_CUDA_COMPAT_INFO"
	.align	4
        /*0000*/ 	.byte	0x02, 0x09, 0x01, 0x00, 0x02, 0x02, 0x04, 0x00, 0x02, 0x05, 0x05, 0x00, 0x03, 0x07, 0x01, 0x01
        /*0010*/ 	.byte	0x02, 0x03, 0x01, 0x00, 0x02, 0x06, 0x01, 0x00, 0x04, 0x0b, 0x08, 0x00, 0x00, 0x00, 0x00, 0x00
        /*0020*/ 	.byte	0x00, 0x00, 0x00, 0x00


//--------------------- .nv.info._ZN7cutlass13device_kernelINS_4gemm6kernel13GemmUniversalIN4cute5tupleIJiiiiEEENS1_10collective13CollectiveMmaINS1_34MainloopSm90TmaGmmaWarpSpecializedILi2ENS5_IJNS4_1CILi4EEENSA_ILi1EEESC_EEENS1_32KernelTmaWarpSpecializedPingpongEEENS5_IJNSA_ILi64EEENSA_ILi256EEESG_EEEfNS5_IJlSC_lEEEfSJ_NS4_8TiledMMAINS4_8MMA_AtomIJNS4_4SM904GMMA30MMA_64x256x8_F32TF32TF32_SS_TNILNSN_7ScaleInE1ELSP_1EEEEEENS4_6LayoutINS5_IJSC_SC_SC_EEENS5_IJNSA_ILi0EEESU_SU_EEEEENS5_IJNS4_10UnderscoreESX_SX_EEEEENS4_13SM90_TMA_LOADENS4_14ComposedLayoutINS4_7SwizzleILi3ELi4ELi3EEENS4_18smem_ptr_flag_bitsILi32EEENSS_INS5_IJNSA_ILi8EEENSA_ILi32EEEEEENS5_IJS17_SC_EEEEEEEvNS4_8identityENS4_23SM90_TMA_LOAD_MULTICASTES1B_vS1C_EENS_8epilogue10collective6detail29Sm90TmaWarpSpecializedAdapterINS1G_15DefaultEpilogueIfSJ_SJ_NS1F_6thread17LinearCombinationIfLi1EffLNS1K_9ScaleType4KindE0ELNS_15FloatRoundStyleE2EfEENS1_15EpilogueDefaultEEEEEvvEEEEvNT_6ParamsE --------------------------
	.section	.nv.info._ZN7cutlass13device_kernelINS_4gemm6kernel13GemmUniversalIN4cute5tupleIJiiiiEEENS1_10collective13CollectiveMmaINS1_34MainloopSm90TmaGmmaWarpSpecializedILi2ENS5_IJNS4_1CILi4EEENSA_ILi1EEESC_EEENS1_32KernelTmaWarpSpecializedPingpongEEENS5_IJNSA_ILi64EEENSA_ILi256EEESG_EEEfNS5_IJlSC_lEEEfSJ_NS4_8TiledMMAINS4_8MMA_AtomIJNS4_4SM904GMMA30MMA_64x256x8_F32TF32TF32_SS_TNILNSN_7ScaleInE1ELSP_1EEEEEENS4_6LayoutINS5_IJSC_SC_SC_EEENS5_IJNSA_ILi0EEESU_SU_EEEEENS5_IJNS4_10UnderscoreESX_SX_EEEEENS4_13SM90_TMA_LOADENS4_14ComposedLayoutINS4_7SwizzleILi3ELi4ELi3EEENS4_18smem_ptr_flag_bitsILi32EEENSS_INS5_IJNSA_ILi8EEENSA_ILi32EEEEEENS5_IJS17_SC_EEEEEEEvNS4_8identityENS4_23SM90_TMA_LOAD_MULTICASTES1B_vS1C_EENS_8epilogue10collective6detail29Sm90TmaWarpSpecializedAdapterINS1G_15DefaultEpilogueIfSJ_SJ_NS1F_6thread17LinearCombinationIfLi1EffLNS1K_9ScaleType4KindE0ELNS_15FloatRoundStyleE2EfEENS1_15EpilogueDefaultEEEEEvvEEEEvNT_6ParamsE,"",@"SHT_CUDA_INFO"
	.sectionflags	@""
	.align	4


	//----- nvinfo : EIATTR_CUDA_API_VERSION
	.align		4
        /*0000*/ 	.byte	0x04, 0x37
        /*0002*/ 	.short	(.L_21 - .L_20)
.L_20:
        /*0004*/ 	.word	0x00000082


	//----- nvinfo : EIATTR_KPARAM_INFO
	.align		4
.L_21:
        /*0008*/ 	.byte	0x04, 0x17
        /*000a*/ 	.short	(.L_23 - .L_22)
.L_22:
        /*000c*/ 	.word	0x00000000
        /*0010*/ 	.short	0x0000
        /*0012*/ 	.short	0x0070
        /*0014*/ 	.byte	0x00, 0xf0, 0x01, 0x10


	//----- nvinfo : EIATTR_SPARSE_MMA_MASK
	.align		4
.L_23:
        /*0018*/ 	.byte	0x03, 0x50
        /*001a*/ 	.short	0x0000


	//----- nvinfo : EIATTR_MAXREG_COUNT
	.align		4
        /*001c*/ 	.byte	0x03, 0x1b
        /*001e*/ 	.short	0x00a8


	//----- nvinfo : EIATTR_NUM_BARRIERS
	.align		4
        /*0020*/ 	.byte	0x02, 0x4c
        /*0022*/ 	.byte	0x01
	.zero		1


	//----- nvinfo : EIATTR_EXTERNS
	.align		4
        /*0024*/ 	.byte	0x04, 0x0f
        /*0026*/ 	.short	(.L_25 - .L_24)


	//   ....[0]....
	.align		4
.L_24:
        /*0028*/ 	.word	index@(__assertfail)


	//----- nvinfo : EIATTR_MERCURY_ISA_VERSION
	.align		4
.L_25:
        /*002c*/ 	.byte	0x03, 0x5f
        /*002e*/ 	.short	0x0101


	//----- nvinfo : EIATTR_INT_WARP_WIDE_INSTR_OFFSETS
	.align		4
        /*0030*/ 	.byte	0x04, 0x31
        /*0032*/ 	.short	(.L_27 - .L_26)


	//   ....[0]....
.L_26:
        /*0034*/ 	.word	0x00000590


	//   ....[1]....
        /*0038*/ 	.word	0x000005d0


	//   ....[2]....
        /*003c*/ 	.word	0x00000660


	//   ....[3]....
        /*0040*/ 	.word	0x00000670


	//   ....[4]....
        /*0044*/ 	.word	0x00000690


	//   ....[5]....
        /*0048*/ 	.word	0x000006b0


	//   ....[6]....
        /*004c*/ 	.word	0x000007b0


	//   ....[7]....
        /*0050*/ 	.word	0x000007d0


	//   ....[8]....
        /*0054*/ 	.word	0x00002590


	//----- nvinfo : EIATTR_COOP_GROUP_MASK_REGIDS
	.align		4
.L_27:
        /*0058*/ 	.byte	0x04, 0x29
        /*005a*/ 	.short	(.L_29 - .L_28)


	//   ....[0]....
.L_28:
        /*005c*/ 	.word	0xffffffff


	//   ....[1]....
        /*0060*/ 	.word	0xffffffff


	//   ....[2]....
        /*0064*/ 	.word	0xffffffff


	//   ....[3]....
        /*0068*/ 	.word	0xffffffff


	//   ....[4]....
        /*006c*/ 	.word	0xffffffff


	//   ....[5]....
        /*0070*/ 	.word	0xffffffff


	//   ....[6]....
        /*0074*/ 	.word	0xffffffff


	//----- nvinfo : EIATTR_COOP_GROUP_INSTR_OFFSETS
	.align		4
.L_29:
        /*0078*/ 	.byte	0x04, 0x28
        /*007a*/ 	.short	(.L_31 - .L_30)


	//   ....[0]....
.L_30:
        /*007c*/ 	.word	0x00000060


	//   ....[1]....
        /*0080*/ 	.word	0x00000080


	//   ....[2]....
        /*0084*/ 	.word	0x00000180


	//   ....[3]....
        /*0088*/ 	.word	0x00000370


	//   ....[4]....
        /*008c*/ 	.word	0x000003c0


	//   ....[5]....
        /*0090*/ 	.word	0x00000560


	//   ....[6]....
        /*0094*/ 	.word	0x00000960


	//----- nvinfo : EIATTR_REG_RECONFIG
	.align		4
.L_31:
        /*0098*/ 	.byte	0x01, 0x54
	.zero		2


	//----- nvinfo : EIATTR_SYSCALL_OFFSETS
	.align		4
        /*009c*/ 	.byte	0x04, 0x46
        /*009e*/ 	.short	(.L_33 - .L_32)


	//   ....[0]....
.L_32:
        /*00a0*/ 	.word	0x000018b0


	//----- nvinfo : EIATTR_MBARRIER_INSTR_OFFSETS
	.align		4
.L_33:
        /*00a4*/ 	.byte	0x04, 0x39
        /*00a6*/ 	.short	(.L_35 - .L_34)


	//   ....[0]....
.L_34:
        /*00a8*/ 	.word	0x00000300
        /*00ac*/ 	.word	0x000000ff
        /*00b0*/ 	.word	0x00000000
        /*00b4*/ 	.short	0x0100
        /*00b6*/ 	.byte	0x07
	.zero		1


	//   ....[1]....
        /*00b8*/ 	.word	0x00000310
        /*00bc*/ 	.word	0x000000ff
        /*00c0*/ 	.word	0x00000010
        /*00c4*/ 	.short	0x0100
        /*00c6*/ 	.byte	0x07
	.zero		1


	//   ....[2]....
        /*00c8*/ 	.word	0x00000320
        /*00cc*/ 	.word	0x000000ff
        /*00d0*/ 	.word	0x00000008
        /*00d4*/ 	.short	0x0100
        /*00d6*/ 	.byte	0x07
	.zero		1


	//   ....[3]....
        /*00d8*/ 	.word	0x00000330
        /*00dc*/ 	.word	0x000000ff
        /*00e0*/ 	.word	0x00000018
        /*00e4*/ 	.short	0x0100
        /*00e6*/ 	.byte	0x07
	.zero		1


	//   ....[4]....
        /*00e8*/ 	.word	0x00000820
        /*00ec*/ 	.word	0x000000ff
        /*00f0*/ 	.word	0x00000050
        /*00f4*/ 	.short	0x0100
        /*00f6*/ 	.byte	0x0c
	.zero		1


	//   ....[5]....
        /*00f8*/ 	.word	0x00000880
        /*00fc*/ 	.word	0x000000ff
        /*0100*/ 	.word	0x00000058
        /*0104*/ 	.short	0x0100
        /*0106*/ 	.byte	0x0c
	.zero		1


	//   ....[6]....
        /*0108*/ 	.word	0x000008b0
        /*010c*/ 	.word	0x000000ff
        /*0110*/ 	.word	0x00000030
        /*0114*/ 	.short	0x0100
        /*0116*/ 	.byte	0x0d
	.zero		1


	//   ....[7]....
        /*0118*/ 	.word	0x000008f0
        /*011c*/ 	.word	0x000000ff
        /*0120*/ 	.word	0x00000038
        /*0124*/ 	.short	0x0100
        /*0126*/ 	.byte	0x0d
	.zero		1


	//   ....[8]....
        /*0128*/ 	.word	0x00000900
        /*012c*/ 	.word	0x000000ff
        /*0130*/ 	.word	0x00000040
        /*0134*/ 	.short	0x0100
        /*0136*/ 	.byte	0x0d
	.zero		1


	//   ....[9]....
        /*0138*/ 	.word	0x00000910
        /*013c*/ 	.word	0x000000ff
        /*0140*/ 	.word	0x00000048
        /*0144*/ 	.short	0x0100
        /*0146*/ 	.byte	0x0d
	.zero		1


	//   ....[10]....
        /*0148*/ 	.word	0x00001790
        /*014c*/ 	.word	0x0000009d
        /*0150*/ 	.word	0x00000000
        /*0154*/ 	.short	0x010a
        /*0156*/ 	.byte	0x2d
	.zero		1


	//   ....[11]....
        /*0158*/ 	.word	0x00001940
        /*015c*/ 	.word	0x00000003
        /*0160*/ 	.word	0x00000000
        /*0164*/ 	.short	0x010a
        /*0166*/ 	.byte	0x3f
	.zero		1


	//   ....[12]....
        /*0168*/ 	.word	0x000019a0
        /*016c*/ 	.word	0x00000003
        /*0170*/ 	.word	0x00000000
        /*0174*/ 	.short	0x010a
        /*0176*/ 	.byte	0x3f
	.zero		1


	//   ....[13]....
        /*0178*/ 	.word	0x00001f30
        /*017c*/ 	.word	0x000000ff
        /*0180*/ 	.word	0x00000000
        /*0184*/ 	.short	0x010a
        /*0186*/ 	.byte	0x07
	.zero		1


	//   ....[14]....
        /*0188*/ 	.word	0x00001f70
        /*018c*/ 	.word	0x000000ff
        /*0190*/ 	.word	0x00000000
        /*0194*/ 	.short	0x010a
        /*0196*/ 	.byte	0x07
	.zero		1


	//   ....[15]....
        /*0198*/ 	.word	0x00002410
        /*019c*/ 	.word	0x00000004
        /*01a0*/ 	.word	0x00000000
        /*01a4*/ 	.short	0x0101
        /*01a6*/ 	.byte	0x3f
	.zero		1


	//   ....[16]....
        /*01a8*/ 	.word	0x00002510
        /*01ac*/ 	.word	0x0000009e
        /*01b0*/ 	.word	0x00000000
        /*01b4*/ 	.short	0x0101
        /*01b6*/ 	.byte	0x2e
	.zero		1


	//   ....[17]....
        /*01b8*/ 	.word	0x00002610
        /*01bc*/ 	.word	0x00000000
        /*01c0*/ 	.word	0x00000000
        /*01c4*/ 	.short	0x0101
        /*01c6*/ 	.byte	0x3f
	.zero		1


	//   ....[18]....
        /*01c8*/ 	.word	0x000026d0
        /*01cc*/ 	.word	0x0000009d
        /*01d0*/ 	.word	0x00000010
        /*01d4*/ 	.short	0x010a
        /*01d6*/ 	.byte	0x2d
	.zero		1


	//   ....[19]....
        /*01d8*/ 	.word	0x00008cb0
        /*01dc*/ 	.word	0x000000a0
        /*01e0*/ 	.word	0x00000000
        /*01e4*/ 	.short	0x0101
        /*01e6*/ 	.byte	0x2e
	.zero		1


	//   ....[20]....
        /*01e8*/ 	.word	0x000096d0
        /*01ec*/ 	.word	0x00000007
        /*01f0*/ 	.word	0x00000010
        /*01f4*/ 	.short	0x010a
        /*01f6*/ 	.byte	0x3f
	.zero		1


	//   ....[21]....
        /*01f8*/ 	.word	0x00009b60
        /*01fc*/ 	.word	0x00000003
        /*0200*/ 	.word	0x00000058
        /*0204*/ 	.short	0x0101
        /*0206*/ 	.byte	0x3f
	.zero		1


	//   ....[22]....
        /*0208*/ 	.word	0x0000a2d0
        /*020c*/ 	.word	0x00000007
        /*0210*/ 	.word	0x00000000
        /*0214*/ 	.short	0x010a
        /*0216*/ 	.byte	0x3f
	.zero		1


	//   ....[23]....
        /*0218*/ 	.word	0x0000a350
        /*021c*/ 	.word	0x00000003
        /*0220*/ 	.word	0x00000000
        /*0224*/ 	.short	0x010a
        /*0226*/ 	.byte	0x3f
	.zero		1


	//   ....[24]....
        /*0228*/ 	.word	0x0000a3b0
        /*022c*/ 	.word	0x0000009f
        /*0230*/ 	.word	0x00000000
        /*0234*/ 	.short	0x010a
        /*0236*/ 	.byte	0x3f
	.zero		1


	//   ....[25]....
        /*0238*/ 	.word	0x0000a400
        /*023c*/ 	.word	0x00000003
        /*0240*/ 	.word	0x00000000
        /*0244*/ 	.short	0x010a
        /*0246*/ 	.byte	0x3f
	.zero		1


	//   ....[26]....
        /*0248*/ 	.word	0x0000a460
        /*024c*/ 	.word	0x00000005
        /*0250*/ 	.word	0x00000000
        /*0254*/ 	.short	0x010a
        /*0256*/ 	.byte	0x3f
	.zero		1


	//   ....[27]....
        /*0258*/ 	.word	0x0000a4b0
        /*025c*/ 	.word	0x0000009f
        /*0260*/ 	.word	0x00000010
        /*0264*/ 	.short	0x010a
        /*0266*/ 	.byte	0x3f
	.zero		1


	//   ....[28]....
        /*0268*/ 	.word	0x0000a580
        /*026c*/ 	.word	0x00000007
        /*0270*/ 	.word	0x00000010
        /*0274*/ 	.short	0x010a
        /*0276*/ 	.byte	0x3f
	.zero		1


	//   ....[29]....
        /*0278*/ 	.word	0x0000a650
        /*027c*/ 	.word	0x00000007
        /*0280*/ 	.word	0x00000000
        /*0284*/ 	.short	0x010a
        /*0286*/ 	.byte	0x3f
	.zero		1


	//----- nvinfo : EIATTR_NUM_MBARRIERS
	.align		4
.L_35:
        /*0288*/ 	.byte	0x03, 0x38
        /*028a*/ 	.short	0x000a


	//----- nvinfo : EIATTR_EXIT_INSTR_OFFSETS
	.align		4
        /*028c*/ 	.byte	0x04, 0x1c
        /*028e*/ 	.short	(.L_37 - .L_36)


	//   ....[0]....
.L_36:
        /*0290*/ 	.word	0x00001470


	//   ....[1]....
        /*0294*/ 	.word	0x000014d0


	//   ....[2]....
        /*0298*/ 	.word	0x000093c0


	//   ....[3]....
        /*029c*/ 	.word	0x000093f0


	//   ....[4]....
        /*02a0*/ 	.word	0x0000a3a0


	//----- nvinfo : EIATTR_MAX_THREADS
	.align		4
.L_37:
        /*02a4*/ 	.byte	0x04, 0x05
        /*02a6*/ 	.short	(.L_39 - .L_38)
.L_38:
        /*02a8*/ 	.word	0x00000180
        /*02ac*/ 	.word	0x00000001
        /*02b0*/ 	.word	0x00000001


	//----- nvinfo : EIATTR_CRS_STACK_SIZE
	.align		4
.L_39:
        /*02b4*/ 	.byte	0x04, 0x1e
        /*02b6*/ 	.short	(.L_41 - .L_40)
.L_40:
        /*02b8*/ 	.word	0x00000000


	//----- nvinfo : EIATTR_CBANK_PARAM_SIZE
	.align		4
.L_41:
        /*02bc*/ 	.byte	0x03, 0x19
        /*02be*/ 	.short	0x0470


	//----- nvinfo : EIATTR_PARAM_CBANK
	.align		4
        /*02c0*/ 	.byte	0x04, 0x0a
        /*02c2*/ 	.short	(.L_43 - .L_42)
	.align		4
.L_42:
        /*02c4*/ 	.word	index@(.nv.constant0._ZN7cutlass13device_kernelINS_4gemm6kernel13GemmUniversalIN4cute5tupleIJiiiiEEENS1_10collective13CollectiveMmaINS1_34MainloopSm90TmaGmmaWarpSpecializedILi2ENS5_IJNS4_1CILi4EEENSA_ILi1EEESC_EEENS1_32KernelTmaWarpSpecializedPingpongEEENS5_IJNSA_ILi64EEENSA_ILi256EEESG_EEEfNS5_IJlSC_lEEEfSJ_NS4_8TiledMMAINS4_8MMA_AtomIJNS4_4SM904GMMA30MMA_64x256x8_F32TF32TF32_SS_TNILNSN_7ScaleInE1ELSP_1EEEEEENS4_6LayoutINS5_IJSC_SC_SC_EEENS5_IJNSA_ILi0EEESU_SU_EEEEENS5_IJNS4_10UnderscoreESX_SX_EEEEENS4_13SM90_TMA_LOADENS4_14ComposedLayoutINS4_7SwizzleILi3ELi4ELi3EEENS4_18smem_ptr_flag_bitsILi32EEENSS_INS5_IJNSA_ILi8EEENSA_ILi32EEEEEENS5_IJS17_SC_EEEEEEEvNS4_8identityENS4_23SM90_TMA_LOAD_MULTICASTES1B_vS1C_EENS_8epilogue10collective6detail29Sm90TmaWarpSpecializedAdapterINS1G_15DefaultEpilogueIfSJ_SJ_NS1F_6thread17LinearCombinationIfLi1EffLNS1K_9ScaleType4KindE0ELNS_15FloatRoundStyleE2EfEENS1_15EpilogueDefaultEEEEEvvEEEEvNT_6ParamsE)
        /*02c8*/ 	.short	0x0210
        /*02ca*/ 	.short	0x0470


	//----- nvinfo : EIATTR_SW_WAR
	.align		4
.L_43:
        /*02cc*/ 	.byte	0x04, 0x36
        /*02ce*/ 	.short	(.L_45 - .L_44)
.L_44:
        /*02d0*/ 	.word	0x00000008
.L_45:


//--------------------- .nv.callgraph             --------------------------
	.section	.nv.callgraph,"",@"SHT_CUDA_CALLGRAPH"
	.align	4
	.sectionentsize	8
	.align		4
        /*0000*/ 	.word	0x00000000
	.align		4
        /*0004*/ 	.word	0xffffffff
	.align		4
        /*0008*/ 	.word	index@(_ZN7cutlass13device_kernelINS_4gemm6kernel13GemmUniversalIN4cute5tupleIJiiiiEEENS1_10collective13CollectiveMmaINS1_34MainloopSm90TmaGmmaWarpSpecializedILi2ENS5_IJNS4_1CILi4EEENSA_ILi1EEESC_EEENS1_32KernelTmaWarpSpecializedPingpongEEENS5_IJNSA_ILi64EEENSA_ILi256EEESG_EEEfNS5_IJlSC_lEEEfSJ_NS4_8TiledMMAINS4_8MMA_AtomIJNS4_4SM904GMMA30MMA_64x256x8_F32TF32TF32_SS_TNILNSN_7ScaleInE1ELSP_1EEEEEENS4_6LayoutINS5_IJSC_SC_SC_EEENS5_IJNSA_ILi0EEESU_SU_EEEEENS5_IJNS4_10UnderscoreESX_SX_EEEEENS4_13SM90_TMA_LOADENS4_14ComposedLayoutINS4_7SwizzleILi3ELi4ELi3EEENS4_18smem_ptr_flag_bitsILi32EEENSS_INS5_IJNSA_ILi8EEENSA_ILi32EEEEEENS5_IJS17_SC_EEEEEEEvNS4_8identityENS4_23SM90_TMA_LOAD_MULTICASTES1B_vS1C_EENS_8epilogue10collective6detail29Sm90TmaWarpSpecializedAdapterINS1G_15DefaultEpilogueIfSJ_SJ_NS1F_6thread17LinearCombinationIfLi1EffLNS1K_9ScaleType4KindE0ELNS_15FloatRoundStyleE2EfEENS1_15EpilogueDefaultEEEEEvvEEEEvNT_6ParamsE)
	.align		4
        /*000c*/ 	.word	index@(__assertfail)
	.align		4
        /*0010*/ 	.word	0x00000000
	.align		4
        /*0014*/ 	.word	0xfffffffe
	.align		4
        /*0018*/ 	.word	0x00000000
	.align		4
        /*001c*/ 	.word	0xfffffffd
	.align		4
        /*0020*/ 	.word	0x00000000
	.align		4
        /*0024*/ 	.word	0xfffffffc


//--------------------- .nv.constant4             --------------------------
	.section	.nv.constant4,"a",@progbits
	.align	8
	.align		8
.nv.constant4:
        /*0000*/ 	.dword	__assertfail
	.align		8
        /*0008*/ 	.dword	__unnamed_1
	.align		8
        /*0010*/ 	.dword	_ZN40_INTERNAL_39e85a59_4_k_cu_ed4a8984_273404cuda3std3__45__cpo5beginE
	.align		8
        /*0018*/ 	.dword	_ZN40_INTERNAL_39e85a59_4_k_cu_ed4a8984_273404cuda3std3__45__cpo3endE
	.align		8
        /*0020*/ 	.dword	_ZN40_INTERNAL_39e85a59_4_k_cu_ed4a8984_273404cuda3std3__45__cpo6cbeginE
	.align		8
        /*0028*/ 	.dword	_ZN40_INTERNAL_39e85a59_4_k_cu_ed4a8984_273404cuda3std3__45__cpo4cendE
	.align		8
        /*0030*/ 	.dword	_ZN40_INTERNAL_39e85a59_4_k_cu_ed4a8984_273404cuda3std3__442_GLOBAL__N__39e85a59_4_k_cu_ed4a8984_273406ignoreE
	.align		8
        /*0038*/ 	.dword	_ZN40_INTERNAL_39e85a59_4_k_cu_ed4a8984_273404cuda3std3__419piecewise_constructE
	.align		8
        /*0040*/ 	.dword	_ZN40_INTERNAL_39e85a59_4_k_cu_ed4a8984_273404cuda3std3__48in_placeE
	.align		8
        /*0048*/ 	.dword	_ZN40_INTERNAL_39e85a59_4_k_cu_ed4a8984_273404cuda3std6ranges3__45__cpo4swapE
	.align		8
        /*0050*/ 	.dword	_ZN40_INTERNAL_39e85a59_4_k_cu_ed4a8984_273404cuda3std6ranges3__45__cpo9iter_moveE
	.align		8
        /*0058*/ 	.dword	_ZN40_INTERNAL_39e85a59_4_k_cu_ed4a8984_273404cute7productE
	.align		8
        /*0060*/ 	.dword	_ZN40_INTERNAL_39e85a59_4_k_cu_ed4a8984_273404cute1_E
	.align		8
        /*0068*/ 	.dword	$str$22
	.align		8
        /*0070*/ 	.dword	$str$23


//--------------------- .text._ZN7cutlass13device_kernelINS_4gemm6kernel13GemmUniversalIN4cute5tupleIJiiiiEEENS1_10collective13CollectiveMmaINS1_34MainloopSm90TmaGmmaWarpSpecializedILi2ENS5_IJNS4_1CILi4EEENSA_ILi1EEESC_EEENS1_32KernelTmaWarpSpecializedPingpongEEENS5_IJNSA_ILi64EEENSA_ILi256EEESG_EEEfNS5_IJlSC_lEEEfSJ_NS4_8TiledMMAINS4_8MMA_AtomIJNS4_4SM904GMMA30MMA_64x256x8_F32TF32TF32_SS_TNILNSN_7ScaleInE1ELSP_1EEEEEENS4_6LayoutINS5_IJSC_SC_SC_EEENS5_IJNSA_ILi0EEESU_SU_EEEEENS5_IJNS4_10UnderscoreESX_SX_EEEEENS4_13SM90_TMA_LOADENS4_14ComposedLayoutINS4_7SwizzleILi3ELi4ELi3EEENS4_18smem_ptr_flag_bitsILi32EEENSS_INS5_IJNSA_ILi8EEENSA_ILi32EEEEEENS5_IJS17_SC_EEEEEEEvNS4_8identityENS4_23SM90_TMA_LOAD_MULTICASTES1B_vS1C_EENS_8epilogue10collective6detail29Sm90TmaWarpSpecializedAdapterINS1G_15DefaultEpilogueIfSJ_SJ_NS1F_6thread17LinearCombinationIfLi1EffLNS1K_9ScaleType4KindE0ELNS_15FloatRoundStyleE2EfEENS1_15EpilogueDefaultEEEEEvvEEEEvNT_6ParamsE --------------------------
	.section	.text._ZN7cutlass13device_kernelINS_4gemm6kernel13GemmUniversalIN4cute5tupleIJiiiiEEENS1_10collective13CollectiveMmaINS1_34MainloopSm90TmaGmmaWarpSpecializedILi2ENS5_IJNS4_1CILi4EEENSA_ILi1EEESC_EEENS1_32KernelTmaWarpSpecializedPingpongEEENS5_IJNSA_ILi64EEENSA_ILi256EEESG_EEEfNS5_IJlSC_lEEEfSJ_NS4_8TiledMMAINS4_8MMA_AtomIJNS4_4SM904GMMA30MMA_64x256x8_F32TF32TF32_SS_TNILNSN_7ScaleInE1ELSP_1EEEEEENS4_6LayoutINS5_IJSC_SC_SC_EEENS5_IJNSA_ILi0EEESU_SU_EEEEENS5_IJNS4_10UnderscoreESX_SX_EEEEENS4_13SM90_TMA_LOADENS4_14ComposedLayoutINS4_7SwizzleILi3ELi4ELi3EEENS4_18smem_ptr_flag_bitsILi32EEENSS_INS5_IJNSA_ILi8EEENSA_ILi32EEEEEENS5_IJS17_SC_EEEEEEEvNS4_8identityENS4_23SM90_TMA_LOAD_MULTICASTES1B_vS1C_EENS_8epilogue10collective6detail29Sm90TmaWarpSpecializedAdapterINS1G_15DefaultEpilogueIfSJ_SJ_NS1F_6thread17LinearCombinationIfLi1EffLNS1K_9ScaleType4KindE0ELNS_15FloatRoundStyleE2EfEENS1_15EpilogueDefaultEEEEEvvEEEEvNT_6ParamsE,"ax",@progbits
	.align	128
.text._ZN7cutlass13device_kernelINS_4gemm6kernel13GemmUniversalIN4cute5tupleIJiiiiEEENS1_10collective13CollectiveMmaINS1_34MainloopSm90TmaGmmaWarpSpecializedILi2ENS5_IJNS4_1CILi4EEENSA_ILi1EEESC_EEENS1_32KernelTmaWarpSpecializedPingpongEEENS5_IJNSA_ILi64EEENSA_ILi256EEESG_EEEfNS5_IJlSC_lEEEfSJ_NS4_8TiledMMAINS4_8MMA_AtomIJNS4_4SM904GMMA30MMA_64x256x8_F32TF32TF32_SS_TNILNSN_7ScaleInE1ELSP_1EEEEEENS4_6LayoutINS5_IJSC_SC_SC_EEENS5_IJNSA_ILi0EEESU_SU_EEEEENS5_IJNS4_10UnderscoreESX_SX_EEEEENS4_13SM90_TMA_LOADENS4_14ComposedLayoutINS4_7SwizzleILi3ELi4ELi3EEENS4_18smem_ptr_flag_bitsILi32EEENSS_INS5_IJNSA_ILi8EEENSA_ILi32EEEEEENS5_IJS17_SC_EEEEEEEvNS4_8identityENS4_23SM90_TMA_LOAD_MULTICASTES1B_vS1C_EENS_8epilogue10collective6detail29Sm90TmaWarpSpecializedAdapterINS1G_15DefaultEpilogueIfSJ_SJ_NS1F_6thread17LinearCombinationIfLi1EffLNS1K_9ScaleType4KindE0ELNS_15FloatRoundStyleE2EfEENS1_15EpilogueDefaultEEEEEvvEEEEvNT_6ParamsE:
        .type           _ZN7cutlass13device_kernelINS_4gemm6kernel13GemmUniversalIN4cute5tupleIJiiiiEEENS1_10collective13CollectiveMmaINS1_34MainloopSm90TmaGmmaWarpSpecializedILi2ENS5_IJNS4_1CILi4EEENSA_ILi1EEESC_EEENS1_32KernelTmaWarpSpecializedPingpongEEENS5_IJNSA_ILi64EEENSA_ILi256EEESG_EEEfNS5_IJlSC_lEEEfSJ_NS4_8TiledMMAINS4_8MMA_AtomIJNS4_4SM904GMMA30MMA_64x256x8_F32TF32TF32_SS_TNILNSN_7ScaleInE1ELSP_1EEEEEENS4_6LayoutINS5_IJSC_SC_SC_EEENS5_IJNSA_ILi0EEESU_SU_EEEEENS5_IJNS4_10UnderscoreESX_SX_EEEEENS4_13SM90_TMA_LOADENS4_14ComposedLayoutINS4_7SwizzleILi3ELi4ELi3EEENS4_18smem_ptr_flag_bitsILi32EEENSS_INS5_IJNSA_ILi8EEENSA_ILi32EEEEEENS5_IJS17_SC_EEEEEEEvNS4_8identityENS4_23SM90_TMA_LOAD_MULTICASTES1B_vS1C_EENS_8epilogue10collective6detail29Sm90TmaWarpSpecializedAdapterINS1G_15DefaultEpilogueIfSJ_SJ_NS1F_6thread17LinearCombinationIfLi1EffLNS1K_9ScaleType4KindE0ELNS_15FloatRoundStyleE2EfEENS1_15EpilogueDefaultEEEEEvvEEEEvNT_6ParamsE,@function
        .size           _ZN7cutlass13device_kernelINS_4gemm6kernel13GemmUniversalIN4cute5tupleIJiiiiEEENS1_10collective13CollectiveMmaINS1_34MainloopSm90TmaGmmaWarpSpecializedILi2ENS5_IJNS4_1CILi4EEENSA_ILi1EEESC_EEENS1_32KernelTmaWarpSpecializedPingpongEEENS5_IJNSA_ILi64EEENSA_ILi256EEESG_EEEfNS5_IJlSC_lEEEfSJ_NS4_8TiledMMAINS4_8MMA_AtomIJNS4_4SM904GMMA30MMA_64x256x8_F32TF32TF32_SS_TNILNSN_7ScaleInE1ELSP_1EEEEEENS4_6LayoutINS5_IJSC_SC_SC_EEENS5_IJNSA_ILi0EEESU_SU_EEEEENS5_IJNS4_10UnderscoreESX_SX_EEEEENS4_13SM90_TMA_LOADENS4_14ComposedLayoutINS4_7SwizzleILi3ELi4ELi3EEENS4_18smem_ptr_flag_bitsILi32EEENSS_INS5_IJNSA_ILi8EEENSA_ILi32EEEEEENS5_IJS17_SC_EEEEEEEvNS4_8identityENS4_23SM90_TMA_LOAD_MULTICASTES1B_vS1C_EENS_8epilogue10collective6detail29Sm90TmaWarpSpecializedAdapterINS1G_15DefaultEpilogueIfSJ_SJ_NS1F_6thread17LinearCombinationIfLi1EffLNS1K_9ScaleType4KindE0ELNS_15FloatRoundStyleE2EfEENS1_15EpilogueDefaultEEEEEvvEEEEvNT_6ParamsE,(.L_x_324 - _ZN7cutlass13device_kernelINS_4gemm6kernel13GemmUniversalIN4cute5tupleIJiiiiEEENS1_10collective13CollectiveMmaINS1_34MainloopSm90TmaGmmaWarpSpecializedILi2ENS5_IJNS4_1CILi4EEENSA_ILi1EEESC_EEENS1_32KernelTmaWarpSpecializedPingpongEEENS5_IJNSA_ILi64EEENSA_ILi256EEESG_EEEfNS5_IJlSC_lEEEfSJ_NS4_8TiledMMAINS4_8MMA_AtomIJNS4_4SM904GMMA30MMA_64x256x8_F32TF32TF32_SS_TNILNSN_7ScaleInE1ELSP_1EEEEEENS4_6LayoutINS5_IJSC_SC_SC_EEENS5_IJNSA_ILi0EEESU_SU_EEEEENS5_IJNS4_10UnderscoreESX_SX_EEEEENS4_13SM90_TMA_LOADENS4_14ComposedLayoutINS4_7SwizzleILi3ELi4ELi3EEENS4_18smem_ptr_flag_bitsILi32EEENSS_INS5_IJNSA_ILi8EEENSA_ILi32EEEEEENS5_IJS17_SC_EEEEEEEvNS4_8identityENS4_23SM90_TMA_LOAD_MULTICASTES1B_vS1C_EENS_8epilogue10collective6detail29Sm90TmaWarpSpecializedAdapterINS1G_15DefaultEpilogueIfSJ_SJ_NS1F_6thread17LinearCombinationIfLi1EffLNS1K_9ScaleType4KindE0ELNS_15FloatRoundStyleE2EfEENS1_15EpilogueDefaultEEEEEvvEEEEvNT_6ParamsE)
        .other          _ZN7cutlass13device_kernelINS_4gemm6kernel13GemmUniversalIN4cute5tupleIJiiiiEEENS1_10collective13CollectiveMmaINS1_34MainloopSm90TmaGmmaWarpSpecializedILi2ENS5_IJNS4_1CILi4EEENSA_ILi1EEESC_EEENS1_32KernelTmaWarpSpecializedPingpongEEENS5_IJNSA_ILi64EEENSA_ILi256EEESG_EEEfNS5_IJlSC_lEEEfSJ_NS4_8TiledMMAINS4_8MMA_AtomIJNS4_4SM904GMMA30MMA_64x256x8_F32TF32TF32_SS_TNILNSN_7ScaleInE1ELSP_1EEEEEENS4_6LayoutINS5_IJSC_SC_SC_EEENS5_IJNSA_ILi0EEESU_SU_EEEEENS5_IJNS4_10UnderscoreESX_SX_EEEEENS4_13SM90_TMA_LOADENS4_14ComposedLayoutINS4_7SwizzleILi3ELi4ELi3EEENS4_18smem_ptr_flag_bitsILi32EEENSS_INS5_IJNSA_ILi8EEENSA_ILi32EEEEEENS5_IJS17_SC_EEEEEEEvNS4_8identityENS4_23SM90_TMA_LOAD_MULTICASTES1B_vS1C_EENS_8epilogue10collective6detail29Sm90TmaWarpSpecializedAdapterINS1G_15DefaultEpilogueIfSJ_SJ_NS1F_6thread17LinearCombinationIfLi1EffLNS1K_9ScaleType4KindE0ELNS_15FloatRoundStyleE2EfEENS1_15EpilogueDefaultEEEEEvvEEEEvNT_6ParamsE,@"STO_CUDA_ENTRY STV_DEFAULT"
_ZN7cutlass13device_kernelINS_4gemm6kernel13GemmUniversalIN4cute5tupleIJiiiiEEENS1_10collective13CollectiveMmaINS1_34MainloopSm90TmaGmmaWarpSpecializedILi2ENS5_IJNS4_1CILi4EEENSA_ILi1EEESC_EEENS1_32KernelTmaWarpSpecializedPingpongEEENS5_IJNSA_ILi64EEENSA_ILi256EEESG_EEEfNS5_IJlSC_lEEEfSJ_NS4_8TiledMMAINS4_8MMA_AtomIJNS4_4SM904GMMA30MMA_64x256x8_F32TF32TF32_SS_TNILNSN_7ScaleInE1ELSP_1EEEEEENS4_6LayoutINS5_IJSC_SC_SC_EEENS5_IJNSA_ILi0EEESU_SU_EEEEENS5_IJNS4_10UnderscoreESX_SX_EEEEENS4_13SM90_TMA_LOADENS4_14ComposedLayoutINS4_7SwizzleILi3ELi4ELi3EEENS4_18smem_ptr_flag_bitsILi32EEENSS_INS5_IJNSA_ILi8EEENSA_ILi32EEEEEENS5_IJS17_SC_EEEEEEEvNS4_8identityENS4_23SM90_TMA_LOAD_MULTICASTES1B_vS1C_EENS_8epilogue10collective6detail29Sm90TmaWarpSpecializedAdapterINS1G_15DefaultEpilogueIfSJ_SJ_NS1F_6thread17LinearCombinationIfLi1EffLNS1K_9ScaleType4KindE0ELNS_15FloatRoundStyleE2EfEENS1_15EpilogueDefaultEEEEEvvEEEEvNT_6ParamsE:
[----:B------:R-:W0:Y:S01]  /*0000*/  LDC R1, c[0x0][0x28] ;  /* 0x00000a00ff017b82 */ /* 0x000e220000000800 */
[----:B------:R-:W1:Y:S01]  /*0010*/  S2R R3, SR_TID.X ;  /* 0x0000000000037919 */ /* 0x000e620000002100 */
[----:B------:R-:W-:Y:S01]  /*0020*/  ELECT P0, URZ, PT ;  /* 0x00000000003f782f */ /* 0x000fe20003800000 */
[----:B------:R-:W-:Y:S01]  /*0030*/  BSSY B0, `(.L_x_0) ;  /* 0x0000014000007945 */ /* 0x000fe20003800000 */
[--C-:B-1----:R-:W-:Y:S02]  /*0040*/  SHF.R.U32.HI R0, RZ, 0x5, R3.reuse ;  /* 0x00000005ff007819 */ /* 0x102fe40000011603 */
[----:B------:R-:W-:-:S03]  /*0050*/  SHF.R.U32.HI R5, RZ, 0x7, R3 ;  /* 0x00000007ff057819 */ /* 0x000fc60000011603 */
[----:B------:R-:W1:Y:S02]  /*0060*/  SHFL.IDX PT, R2, R0, RZ, 0x1f ;  /* 0x00001fff00027589 */ /* 0x000e6400000e0000 */
[----:B-1----:R-:W-:Y:S02]  /*0070*/  R2UR UR6, R2 ;  /* 0x00000000020672ca */ /* 0x002fe400000e0000 */
[----:B------:R1:W2:Y:S11]  /*0080*/  SHFL.IDX PT, R2, R5, RZ, 0x1f ;  /* 0x00001fff05027589 */ /* 0x0002b600000e0000 */
[----:B------:R-:W-:-:S02]  /*0090*/  USHF.R.S32.HI UR4, URZ, 0x1f, UR6 ;  /* 0x0000001f3f047899 */ /* 0x000fc40008011406 */
[----:B------:R-:W-:Y:S02]  /*00a0*/  ISETP.NE.OR P0, PT, RZ, UR6, !P0 ;  /* 0x00000006ff007c0c */ /* 0x000fe4000c705670 */
[----:B------:R-:W-:-:S04]  /*00b0*/  ULEA.HI UR4, UR4, UR6, URZ, 0x2 ;  /* 0x0000000604047291 */ /* 0x000fc8000f8f103f */
[----:B------:R-:W-:-:S04]  /*00c0*/  ULOP3.LUT UR4, UR4, 0xfffffffc, URZ, 0xc0, !UPT ;  /* 0xfffffffc04047892 */ /* 0x000fc8000f8ec03f */
[----:B------:R-:W-:-:S03]  /*00d0*/  UIADD3 UR6, UR6, -UR4, URZ ;  /* 0x8000000406067290 */ /* 0x000fc6000fffe03f */
[----:B012---:R-:W-:Y:S09]  /*00e0*/  @P0 BRA `(.L_x_1) ;  /* 0x0000000000200947 */ /* 0x007ff20003800000 */
[----:B------:R-:W-:Y:S02]  /*00f0*/  ULDC.64 UR4, c[0x0][0x198] ;  /* 0x0000660000047ab9 */ /* 0x000fe40000000a00 */
[----:B------:R-:W-:Y:S02]  /*0100*/  UIADD3 UR8, UP0, UR4, 0xf0, URZ ;  /* 0x000000f004087890 */ /* 0x000fe4000ff1e03f */
[----:B------:R-:W-:Y:S02]  /*0110*/  UIADD3 UR4, UP1, UR4, 0x1f0, URZ ;  /* 0x000001f004047890 */ /* 0x000fe4000ff3e03f */
[----:B------:R-:W-:Y:S02]  /*0120*/  UIADD3.X UR9, URZ, UR5, URZ, UP0, !UPT ;  /* 0x000000053f097290 */ /* 0x000fe400087fe43f */
[----:B------:R-:W-:-:S07]  /*0130*/  UIADD3.X UR5, URZ, UR5, URZ, UP1, !UPT ;  /* 0x000000053f057290 */ /* 0x000fce0008ffe43f */
[----:B------:R0:W-:Y:S02]  /*0140*/  UTMACCTL.PF [UR8] ;  /* 0x00000000080079b9 */ /* 0x0001e40008040000 */
[----:B------:R0:W-:Y:S02]  /*0150*/  UTMACCTL.PF [UR4] ;  /* 0x00000000040079b9 */ /* 0x0001e40008040000 */
[----:B0-----:R-:W-:Y:S01]  /*0160*/  NOP ;  /* 0x0000000000007918 */ /* 0x001fe20000000000 */
.L_x_1:
[----:B------:R-:W-:Y:S05]  /*0170*/  BSYNC B0 ;  /* 0x0000000000007941 */ /* 0x000fea0003800000 */
.L_x_0:
[----:B------:R-:W0:Y:S01]  /*0180*/  SHFL.IDX PT, R6, R0, RZ, 0x1f ;  /* 0x00001fff00067589 */ /* 0x000e2200000e0000 */
[----:B------:R-:W-:Y:S01]  /*0190*/  R2UR UR19, R2 ;  /* 0x00000000021372ca */ /* 0x000fe200000e0000 */
[----:B------:R-:W-:-:S04]  /*01a0*/  UISETP.NE.AND UP0, UPT, UR6, 0x3, UPT ;  /* 0x000000030600788c */ /* 0x000fc8000bf05270 */
[----:B------:R-:W-:-:S08]  /*01b0*/  UISETP.EQ.OR UP0, UPT, UR6, URZ, !UP0 ;  /* 0x0000003f0600728c */ /* 0x000fd0000c702670 */
[----:B------:R-:W-:Y:S02]  /*01c0*/  UIADD3 UR14, UR19, -0x1, URZ ;  /* 0xffffffff130e7890 */ /* 0x000fe4000fffe03f */
[----:B------:R-:W-:Y:S02]  /*01d0*/  UISETP.EQ.AND UP0, UPT, UR19, URZ, UP0 ;  /* 0x0000003f1300728c */ /* 0x000fe40008702270 */
[----:B------:R-:W-:Y:S02]  /*01e0*/  UISETP.GE.U32.AND UP1, UPT, UR14, 0x2, UPT ;  /* 0x000000020e00788c */ /* 0x000fe4000bf26070 */
[----:B------:R-:W-:Y:S01]  /*01f0*/  USEL UR42, URZ, 0x1, !UP0 ;  /* 0x000000013f2a7887 */ /* 0x000fe2000c000000 */
[----:B0-----:R-:W-:-:S03]  /*0200*/  ISETP.NE.AND P0, PT, R6, RZ, PT ;  /* 0x000000ff0600720c */ /* 0x001fc60003f05270 */
[----:B------:R-:W-:-:S10]  /*0210*/  USEL UR42, UR42, 0x2, UP1 ;  /* 0x000000022a2a7887 */ /* 0x000fd40008800000 */
[----:B------:R-:W-:Y:S05]  /*0220*/  @P0 BRA `(.L_x_2) ;  /* 0x0000000000480947 */ /* 0x000fea0003800000 */
[----:B------:R-:W0:Y:S01]  /*0230*/  S2UR UR7, SR_CgaCtaId ;  /* 0x00000000000779c3 */ /* 0x000e220000008800 */
[----:B------:R-:W-:Y:S01]  /*0240*/  UMOV UR4, 0x400 ;  /* 0x0000040000047882 */ /* 0x000fe20000000000 */
[----:B------:R-:W-:Y:S01]  /*0250*/  UMOV UR5, 0x1 ;  /* 0x0000000100057882 */ /* 0x000fe20000000000 */
[----:B------:R-:W-:Y:S01]  /*0260*/  UMOV UR8, 0x4 ;  /* 0x0000000400087882 */ /* 0x000fe20000000000 */
[----:B------:R-:W-:Y:S01]  /*0270*/  ELECT P0, URZ, PT ;  /* 0x00000000003f782f */ /* 0x000fe20003800000 */
[----:B------:R-:W-:-:S04]  /*0280*/  UIADD3 UR8, -UR8, 0x100000, URZ ;  /* 0x0010000008087890 */ /* 0x000fc8000fffe13f */
[----:B------:R-:W-:Y:S02]  /*0290*/  USHF.L.U32 UR9, UR8, 0xb, URZ ;  /* 0x0000000b08097899 */ /* 0x000fe4000800063f */
[----:B------:R-:W-:Y:S02]  /*02a0*/  USHF.L.U32 UR8, UR8, 0x1, URZ ;  /* 0x0000000108087899 */ /* 0x000fe4000800063f */
[----:B0-----:R-:W-:Y:S02]  /*02b0*/  ULEA UR7, UR7, UR4, 0x18 ;  /* 0x0000000407077291 */ /* 0x001fe4000f8ec03f */
[----:B------:R-:W-:-:S04]  /*02c0*/  UIADD3 UR4, -UR5, 0x100000, URZ ;  /* 0x0010000005047890 */ /* 0x000fc8000fffe13f */
[----:B------:R-:W-:Y:S02]  /*02d0*/  USHF.L.U32 UR5, UR4, 0xb, URZ ;  /* 0x0000000b04057899 */ /* 0x000fe4000800063f */
[----:B------:R-:W-:Y:S01]  /*02e0*/  USHF.L.U32 UR4, UR4, 0x1, URZ ;  /* 0x0000000104047899 */ /* 0x000fe2000800063f */
[----:B------:R-:W0:Y:S11]  /*02f0*/  FENCE.VIEW.ASYNC.S ;  /* 0x00000000000073c6 */ /* 0x000e360000000000 */
[----:B0-----:R0:W1:Y:S01]  /*0300*/  SYNCS.EXCH.64 URZ, [UR7], UR4 ;  /* 0x00000004073f75b2 */ /* 0x0010620008000100 */
[----:B------:R0:W2:Y:S01]  /*0310*/  SYNCS.EXCH.64 URZ, [UR7+0x10], UR8 ;  /* 0x00001008073f75b2 */ /* 0x0000a20008000100 */
[----:B------:R0:W3:Y:S01]  /*0320*/  SYNCS.EXCH.64 URZ, [UR7+0x8], UR4 ;  /* 0x00000804073f75b2 */ /* 0x0000e20008000100 */
[----:B------:R0:W4:Y:S01]  /*0330*/  SYNCS.EXCH.64 URZ, [UR7+0x18], UR8 ;  /* 0x00001808073f75b2 */ /* 0x0001220008000100 */
[----:B------:R-:W-:Y:S01]  /*0340*/  NOP ;  /* 0x0000000000007918 */ /* 0x000fe20000000000 */
.L_x_2:
[----:B------:R-:W5:Y:S01]  /*0350*/  S2UR UR15, SR_CTAID.X ;  /* 0x00000000000f79c3 */ /* 0x000f620000002500 */
[----:B------:R-:W-:Y:S01]  /*0360*/  SHF.R.S32.HI R2, RZ, 0x1f, R3 ;  /* 0x0000001fff027819 */ /* 0x000fe20000011403 */
[----:B------:R-:W1:Y:S01]  /*0370*/  SHFL.IDX PT, R12, R0, RZ, 0x1f ;  /* 0x00001fff000c7589 */ /* 0x000e6200000e0000 */
[----:B0-----:R-:W-:Y:S01]  /*0380*/  ULDC UR4, c[0x0][0x150] ;  /* 0x0000540000047ab9 */ /* 0x001fe20000000800 */
[----:B------:R-:W-:Y:S02]  /*0390*/  SHF.R.S32.HI R11, RZ, 0x1f, R6 ;  /* 0x0000001fff0b7819 */ /* 0x000fe40000011406 */
[----:B------:R-:W-:Y:S02]  /*03a0*/  ELECT P0, URZ, PT ;  /* 0x00000000003f782f */ /* 0x000fe40003800000 */
[----:B------:R-:W-:Y:S01]  /*03b0*/  LEA.HI R2, R2, R3, RZ, 0x7 ;  /* 0x0000000302027211 */ /* 0x000fe200078f38ff */
[----:B------:R-:W0:Y:S01]  /*03c0*/  SHFL.IDX PT, R8, R0, RZ, 0x1f ;  /* 0x00001fff00087589 */ /* 0x000e2200000e0000 */
[----:B------:R-:W2:Y:S01]  /*03d0*/  S2UR UR8, SR_CTAID.Y ;  /* 0x00000000000879c3 */ /* 0x000ea20000002600 */
[----:B------:R-:W-:-:S02]  /*03e0*/  LEA.HI R11, R11, R6, RZ, 0x2 ;  /* 0x000000060b0b7211 */ /* 0x000fc400078f10ff */
[----:B------:R-:W-:Y:S02]  /*03f0*/  ELECT P1, URZ, PT ;  /* 0x00000000003f782f */ /* 0x000fe40003820000 */
[----:B------:R-:W-:Y:S01]  /*0400*/  LOP3.LUT R2, R2, 0xffffff80, RZ, 0xc0, !PT ;  /* 0xffffff8002027812 */ /* 0x000fe200078ec0ff */
[----:B------:R-:W-:Y:S01]  /*0410*/  ULDC UR5, c[0x0][0x154] ;  /* 0x0000550000057ab9 */ /* 0x000fe20000000800 */
[----:B------:R-:W-:Y:S01]  /*0420*/  LOP3.LUT R11, R11, 0x3ffffffc, RZ, 0xc0, !PT ;  /* 0x3ffffffc0b0b7812 */ /* 0x000fe200078ec0ff */
[----:B------:R-:W-:Y:S01]  /*0430*/  ULDC UR7, c[0x0][0x144] ;  /* 0x0000510000077ab9 */ /* 0x000fe20000000800 */
[----:B------:R-:W-:Y:S01]  /*0440*/  UMOV UR18, 0x80 ;  /* 0x0000008000127882 */ /* 0x000fe20000000000 */
[----:B------:R-:W-:Y:S01]  /*0450*/  IMAD.IADD R4, R3, 0x1, -R2 ;  /* 0x0000000103047824 */ /* 0x000fe200078e0a02 */
[----:B------:R-:W-:Y:S01]  /*0460*/  NOP ;  /* 0x0000000000007918 */ /* 0x000fe20000000000 */
[----:B------:R-:W-:Y:S01]  /*0470*/  IMAD.IADD R11, R6, 0x1, -R11 ;  /* 0x00000001060b7824 */ /* 0x000fe200078e0a0b */
[----:B------:R-:W-:Y:S01]  /*0480*/  NOP ;  /* 0x0000000000007918 */ /* 0x000fe20000000000 */
[----:B------:R-:W-:Y:S01]  /*0490*/  ULDC UR17, c[0x0][0x148] ;  /* 0x0000520000117ab9 */ /* 0x000fe20000000800 */
[----:B------:R-:W-:Y:S01]  /*04a0*/  SHF.R.S32.HI R9, RZ, 0x1f, R4 ;  /* 0x0000001fff097819 */ /* 0x000fe20000011404 */
[----:B------:R-:W-:Y:S01]  /*04b0*/  IMAD.MOV.U32 R152, RZ, RZ, 0x1 ;  /* 0x00000001ff987424 */ /* 0x000fe200078e00ff */
[----:B------:R-:W-:-:S02]  /*04c0*/  ISETP.NE.AND P2, PT, RZ, UR19, PT ;  /* 0x00000013ff007c0c */ /* 0x000fc4000bf45270 */
[----:B-----5:R-:W-:Y:S02]  /*04d0*/  I2FP.F32.U32 R10, UR15 ;  /* 0x0000000f000a7c45 */ /* 0x020fe40008201000 */
[----:B------:R-:W-:Y:S02]  /*04e0*/  LEA.HI R2, R9, R4, RZ, 0x3 ;  /* 0x0000000409027211 */ /* 0x000fe400078f18ff */
[----:B-1----:R-:W-:Y:S01]  /*04f0*/  ISETP.NE.OR P0, PT, R12, RZ, !P0 ;  /* 0x000000ff0c00720c */ /* 0x002fe20004705670 */
[----:B------:R-:W-:Y:S01]  /*0500*/  FMUL R10, R10, UR4 ;  /* 0x000000040a0a7c20 */ /* 0x000fe20008400000 */
[--C-:B------:R-:W-:Y:S02]  /*0510*/  SHF.R.S32.HI R7, RZ, 0x3, R2.reuse ;  /* 0x00000003ff077819 */ /* 0x100fe40000011402 */
[----:B------:R-:W-:Y:S02]  /*0520*/  SHF.R.S32.HI R2, RZ, 0x1f, R2 ;  /* 0x0000001fff027819 */ /* 0x000fe40000011402 */
[----:B0-----:R-:W-:Y:S01]  /*0530*/  ISETP.NE.OR P1, PT, R8, RZ, !P1 ;  /* 0x000000ff0800720c */ /* 0x001fe20004f25670 */
[----:B------:R-:W0:Y:S01]  /*0540*/  F2I.U32.TRUNC.NTZ R10, R10 ;  /* 0x0000000a000a7305 */ /* 0x000e22000020f000 */
[----:B------:R-:W-:Y:S01]  /*0550*/  LEA.HI R2, R2, R7, RZ, 0x2 ;  /* 0x0000000702027211 */ /* 0x000fe200078f10ff */
[----:B------:R1:W1:Y:S01]  /*0560*/  SHFL.IDX PT, R8, R5, RZ, 0x1f ;  /* 0x00001fff05087589 */ /* 0x00026200000e0000 */
[----:B--2---:R-:W-:-:S02]  /*0570*/  I2FP.F32.U32 R0, UR8 ;  /* 0x0000000800007c45 */ /* 0x004fc40008201000 */
[----:B------:R-:W-:Y:S01]  /*0580*/  LOP3.LUT R2, R2, 0xfffffffc, RZ, 0xc0, !PT ;  /* 0xfffffffc02027812 */ /* 0x000fe200078ec0ff */
[----:B------:R-:W-:Y:S02]  /*0590*/  VOTEU.ALL UP0, P0 ;  /* 0x00000000003f7886 */ /* 0x000fe40000000000 */
[----:B------:R-:W-:Y:S02]  /*05a0*/  FMUL R0, R0, UR5 ;  /* 0x0000000500007c20 */ /* 0x000fe40008400000 */
[----:B------:R-:W-:Y:S01]  /*05b0*/  IMAD.IADD R2, R7, 0x1, -R2 ;  /* 0x0000000107027824 */ /* 0x000fe200078e0a02 */
[----:B------:R-:W2:Y:S01]  /*05c0*/  @!UP0 S2UR UR11, SR_CgaCtaId ;  /* 0x00000000000b89c3 */ /* 0x000ea20000008800 */
[----:B------:R-:W-:Y:S01]  /*05d0*/  VOTEU.ALL UP1, P1 ;  /* 0x00000000003f7886 */ /* 0x000fe20000820000 */
[----:B------:R-:W-:Y:S01]  /*05e0*/  @!UP0 UMOV UR10, 0x400 ;  /* 0x00000400000a8882 */ /* 0x000fe20000000000 */
[----:B------:R-:W-:Y:S01]  /*05f0*/  IMAD R2, R11, 0x4, R2 ;  /* 0x000000040b027824 */ /* 0x000fe200078e0202 */
[----:B0-----:R-:W-:Y:S01]  /*0600*/  R2UR UR4, R10 ;  /* 0x000000000a0472ca */ /* 0x001fe200000e0000 */
[----:B------:R-:W0:Y:S01]  /*0610*/  F2I.U32.TRUNC.NTZ R0, R0 ;  /* 0x0000000000007305 */ /* 0x000e22000020f000 */
[----:B------:R-:W-:Y:S01]  /*0620*/  @!UP1 UMOV UR13, 0x400 ;  /* 0x00000400000d9882 */ /* 0x000fe20000000000 */
[C---:B------:R-:W-:Y:S01]  /*0630*/  IMAD.SHL.U32 R153, R2.reuse, 0x4, RZ ;  /* 0x0000000402997824 */ /* 0x040fe200078e00ff */
[----:B------:R-:W-:Y:S01]  /*0640*/  SHF.R.S32.HI R7, RZ, 0x1f, R2 ;  /* 0x0000001fff077819 */ /* 0x000fe20000011402 */
[----:B------:R-:W5:Y:S01]  /*0650*/  @!UP1 S2UR UR16, SR_CgaCtaId ;  /* 0x00000000001099c3 */ /* 0x000f620000008800 */
[----:B------:R-:W-:Y:S01]  /*0660*/  VOTEU.ALL UP2, P1 ;  /* 0x00000000003f7886 */ /* 0x000fe20000840000 */
[----:B------:R-:W-:Y:S01]  /*0670*/  VOTEU.ALL UP3, P1 ;  /* 0x00000000003f7886 */ /* 0x000fe20000860000 */
[----:B------:R-:W-:Y:S01]  /*0680*/  LEA.HI R7, R7, R2, RZ, 0x2 ;  /* 0x0000000207077211 */ /* 0x000fe200078f10ff */
[----:B------:R-:W-:Y:S01]  /*0690*/  VOTEU.ALL UP4, P1 ;  /* 0x00000000003f7886 */ /* 0x000fe20000880000 */
[----:B------:R-:W-:Y:S01]  /*06a0*/  LOP3.LUT R153, R2, 0xc, R153, 0x78, !PT ;  /* 0x0000000c02997812 */ /* 0x000fe200078e7899 */
[----:B------:R-:W-:Y:S01]  /*06b0*/  VOTEU.ALL UP5, P1 ;  /* 0x00000000003f7886 */ /* 0x000fe200008a0000 */
[----:B------:R-:W-:Y:S01]  /*06c0*/  LOP3.LUT R7, R7, 0xfffffffc, RZ, 0xc0, !PT ;  /* 0xfffffffc07077812 */ /* 0x000fe200078ec0ff */
[----:B------:R-:W-:Y:S01]  /*06d0*/  UIADD3 UR4, -UR4, URZ, URZ ;  /* 0x0000003f04047290 */ /* 0x000fe2000fffe13f */
[----:B0-----:R-:W-:-:S03]  /*06e0*/  R2UR UR9, R0 ;  /* 0x00000000000972ca */ /* 0x001fc600000e0000 */
[----:B------:R-:W-:Y:S01]  /*06f0*/  IMAD.IADD R7, R2, 0x1, -R7 ;  /* 0x0000000102077824 */ /* 0x000fe200078e0a07 */
[----:B------:R-:W-:Y:S01]  /*0700*/  UIMAD UR7, UR7, UR4, UR15 ;  /* 0x00000004070772a4 */ /* 0x000fe2000f8e020f */
[----:B------:R-:W0:Y:S01]  /*0710*/  LDC R2, c[0x0][0x140] ;  /* 0x00005000ff027b82 */ /* 0x000e220000000800 */
[----:B--2---:R-:W-:Y:S01]  /*0720*/  @!UP0 ULEA UR12, UR11, UR10, 0x18 ;  /* 0x0000000a0b0c8291 */ /* 0x004fe2000f8ec03f */
[----:B------:R-:W-:Y:S01]  /*0730*/  UMOV UR4, 0x20 ;  /* 0x0000002000047882 */ /* 0x000fe20000000000 */
[----:B------:R-:W-:-:S04]  /*0740*/  @!UP1 UIADD3 UR10, -UR18, 0x100000, URZ ;  /* 0x00100000120a9890 */ /* 0x000fc8000fffe13f */
[----:B------:R-:W-:Y:S02]  /*0750*/  @!UP1 USHF.L.U32 UR11, UR10, 0xb, URZ ;  /* 0x0000000b0a0b9899 */ /* 0x000fe4000800063f */
[----:B------:R-:W-:Y:S01]  /*0760*/  @!UP1 USHF.L.U32 UR10, UR10, 0x1, URZ ;  /* 0x000000010a0a9899 */ /* 0x000fe2000800063f */
[----:B------:R-:W-:Y:S01]  /*0770*/  ISETP.NE.AND P3, PT, R7, UR7, PT ;  /* 0x0000000707007c0c */ /* 0x000fe2000bf65270 */
[----:B------:R-:W-:-:S04]  /*0780*/  @!UP0 UIADD3 UR4, -UR4, 0x100000, URZ ;  /* 0x0010000004048890 */ /* 0x000fc8000fffe13f */
[----:B------:R-:W-:Y:S02]  /*0790*/  @!UP0 USHF.L.U32 UR5, UR4, 0xb, URZ ;  /* 0x0000000b04058899 */ /* 0x000fe4000800063f */
[----:B------:R-:W-:Y:S01]  /*07a0*/  @!UP0 USHF.L.U32 UR4, UR4, 0x1, URZ ;  /* 0x0000000104048899 */ /* 0x000fe2000800063f */
[----:B------:R-:W-:Y:S01]  /*07b0*/  VOTEU.ALL UP0, P0 ;  /* 0x00000000003f7886 */ /* 0x000fe20000000000 */
[----:B-----5:R-:W-:Y:S01]  /*07c0*/  @!UP1 ULEA UR13, UR16, UR13, 0x18 ;  /* 0x0000000d100d9291 */ /* 0x020fe2000f8ec03f */
[----:B------:R-:W-:Y:S01]  /*07d0*/  VOTEU.ALL UP1, P0 ;  /* 0x00000000003f7886 */ /* 0x000fe20000020000 */
[----:B------:R-:W-:Y:S01]  /*07e0*/  UIADD3 UR9, -UR9, URZ, URZ ;  /* 0x0000003f09097290 */ /* 0x000fe2000fffe13f */
[----:B------:R-:W-:Y:S02]  /*07f0*/  LOP3.LUT P0, RZ, R4, 0x7, RZ, 0xc0, !PT ;  /* 0x0000000704ff7812 */ /* 0x000fe4000780c0ff */
[----:B------:R-:W-:Y:S01]  /*0800*/  @P3 SHF.R.S32.HI R0, RZ, 0x1f, R153 ;  /* 0x0000001fff003819 */ /* 0x000fe20000011499 */
[----:B------:R-:W2:Y:S04]  /*0810*/  FENCE.VIEW.ASYNC.S ;  /* 0x00000000000073c6 */ /* 0x000ea80000000000 */
[----:B--2---:R-:W2:Y:S01]  /*0820*/  @!UP0 SYNCS.EXCH.64 URZ, [UR12+0x50], UR4 ;  /* 0x000050040c3f85b2 */ /* 0x004ea20008000100 */
[----:B------:R-:W-:-:S02]  /*0830*/  ISETP.LT.U32.AND P0, PT, R153, 0x4, !P0 ;  /* 0x000000049900780c */ /* 0x000fc40004701070 */
[----:B------:R-:W-:Y:S02]  /*0840*/  @P3 LEA.HI R0, R0, R153, RZ, 0x2 ;  /* 0x0000009900003211 */ /* 0x000fe400078f10ff */
[----:B0-----:R-:W-:Y:S02]  /*0850*/  ISETP.EQ.U32.AND P1, PT, R2, 0x1, PT ;  /* 0x000000010200780c */ /* 0x001fe40003f22070 */
[----:B------:R-:W-:Y:S02]  /*0860*/  @P3 SHF.R.S32.HI R0, RZ, 0x2, R0 ;  /* 0x00000002ff003819 */ /* 0x000fe40000011400 */
[----:B-1----:R-:W-:Y:S01]  /*0870*/  SEL R5, RZ, 0x1, !P0 ;  /* 0x00000001ff057807 */ /* 0x002fe20004000000 */
[----:B------:R0:W1:Y:S01]  /*0880*/  @!UP1 SYNCS.EXCH.64 URZ, [UR12+0x58], UR4 ;  /* 0x000058040c3f95b2 */ /* 0x0000620008000100 */
[----:B------:R-:W-:Y:S01]  /*0890*/  NOP ;  /* 0x0000000000007918 */ /* 0x000fe20000000000 */
[----:B0-----:R-:W-:Y:S01]  /*08a0*/  UIMAD UR4, UR17, UR9, UR8 ;  /* 0x00000009110472a4 */ /* 0x001fe2000f8e0208 */
[----:B------:R0:W0:Y:S05]  /*08b0*/  @!UP2 SYNCS.EXCH.64 URZ, [UR13+0x30], UR10 ;  /* 0x0000300a0d3fa5b2 */ /* 0x00002a0008000100 */
[----:B------:R-:W-:-:S04]  /*08c0*/  @P3 ISETP.NE.AND P4, PT, R0, UR4, PT ;  /* 0x0000000400003c0c */ /* 0x000fc8000bf85270 */
[----:B------:R-:W-:-:S04]  /*08d0*/  @P3 SEL R152, RZ, 0x1, P4 ;  /* 0x00000001ff983807 */ /* 0x000fc80002000000 */
[----:B------:R-:W-:Y:S01]  /*08e0*/  LOP3.LUT R152, R152, R5, RZ, 0xc0, !PT ;  /* 0x0000000598987212 */ /* 0x000fe200078ec0ff */
[----:B------:R0:W0:Y:S01]  /*08f0*/  @!UP3 SYNCS.EXCH.64 URZ, [UR13+0x38], UR10 ;  /* 0x0000380a0d3fb5b2 */ /* 0x0000220008000100 */
[----:B------:R0:W0:Y:S01]  /*0900*/  @!UP4 SYNCS.EXCH.64 URZ, [UR13+0x40], UR10 ;  /* 0x0000400a0d3fc5b2 */ /* 0x0000220008000100 */
[----:B------:R0:W0:Y:S01]  /*0910*/  @!UP5 SYNCS.EXCH.64 URZ, [UR13+0x48], UR10 ;  /* 0x0000480a0d3fd5b2 */ /* 0x0000220008000100 */
[----:B------:R-:W-:Y:S01]  /*0920*/  NOP ;  /* 0x0000000000007918 */ /* 0x000fe20000000000 */
[----:B--2---:R-:W-:Y:S05]  /*0930*/  @!P1 BRA `(.L_x_3) ;  /* 0x0000000000089947 */ /* 0x004fea0003800000 */
[----:B01-34-:R-:W-:Y:S01]  /*0940*/  UCGABAR_ARV ;  /* 0x00000000000079c7 */ /* 0x01bfe20008000000 */
[----:B------:R-:W-:Y:S05]  /*0950*/  BRA `(.L_x_4) ;  /* 0x0000000000047947 */ /* 0x000fea0003800000 */
.L_x_3:
[----:B01-34-:R-:W-:Y:S01]  /*0960*/  NOP ;  /* 0x0000000000007918 */ /* 0x01bfe20000000000 */
.L_x_4:
[----:B------:R-:W-:Y:S01]  /*0970*/  ULDC.64 UR4, c[0x0][0x598] ;  /* 0x0001660000047ab9 */ /* 0x000fe20000000a00 */
[----:B------:R-:W-:Y:S01]  /*0980*/  ULDC.64 UR50, c[0x0][0x208] ;  /* 0x0000820000327ab9 */ /* 0x000fe20000000a00 */
[----:B------:R-:W-:-:S04]  /*0990*/  ISETP.NE.U32.AND P0, PT, RZ, UR4, PT ;  /* 0x00000004ff007c0c */ /* 0x000fc8000bf05070 */
[----:B------:R-:W-:-:S13]  /*09a0*/  ISETP.NE.AND.EX P0, PT, RZ, UR5, PT, P0 ;  /* 0x00000005ff007c0c */ /* 0x000fda000bf05300 */
[----:B------:R-:W-:Y:S05]  /*09b0*/  @!P0 BRA `(.L_x_5) ;  /* 0x00000000001c8947 */ /* 0x000fea0003800000 */
[----:B------:R-:W0:Y:S02]  /*09c0*/  LDC.64 R6, c[0x0][0x598] ;  /* 0x00016600ff067b82 */ /* 0x000e240000000a00 */
[----:B0-----:R-:W2:Y:S02]  /*09d0*/  LDG.E.64 R6, desc[UR50][R6.64] ;  /* 0x0000003206067981 */ /* 0x001ea4000c1e1b00 */
[----:B--2---:R-:W-:-:S04]  /*09e0*/  ISETP.NE.U32.AND P0, PT, R6, RZ, PT ;  /* 0x000000ff0600720c */ /* 0x004fc80003f05070 */
[----:B------:R-:W-:-:S13]  /*09f0*/  ISETP.NE.AND.EX P0, PT, R7, RZ, PT, P0 ;  /* 0x000000ff0700720c */ /* 0x000fda0003f05300 */
[----:B------:R-:W-:Y:S05]  /*0a00*/  @!P0 BRA `(.L_x_5) ;  /* 0x0000000000088947 */ /* 0x000fea0003800000 */
[----:B------:R0:W5:Y:S01]  /*0a10*/  LD.E R23, desc[UR50][R6.64] ;  /* 0x0000003206177980 */ /* 0x000162000c101900 */
[----:B------:R-:W-:Y:S05]  /*0a20*/  BRA `(.L_x_6) ;  /* 0x0000000000247947 */ /* 0x000fea0003800000 */
.L_x_5:
[----:B------:R-:W-:Y:S02]  /*0a30*/  ULDC.64 UR4, c[0x0][0x588] ;  /* 0x0001620000047ab9 */ /* 0x000fe40000000a00 */
[----:B------:R-:W-:-:S04]  /*0a40*/  ISETP.NE.U32.AND P0, PT, RZ, UR4, PT ;  /* 0x00000004ff007c0c */ /* 0x000fc8000bf05070 */
[----:B------:R-:W-:-:S13]  /*0a50*/  ISETP.NE.AND.EX P0, PT, RZ, UR5, PT, P0 ;  /* 0x00000005ff007c0c */ /* 0x000fda000bf05300 */
[----:B------:R-:W-:Y:S05]  /*0a60*/  @!P0 BRA `(.L_x_7) ;  /* 0x00000000000c8947 */ /* 0x000fea0003800000 */
[----:B------:R-:W0:Y:S02]  /*0a70*/  LDC.64 R6, c[0x0][0x588] ;  /* 0x00016200ff067b82 */ /* 0x000e240000000a00 */
[----:B0-----:R1:W5:Y:S01]  /*0a80*/  LDG.E R23, desc[UR50][R6.64] ;  /* 0x0000003206177981 */ /* 0x001362000c1e1900 */
[----:B------:R-:W-:Y:S05]  /*0a90*/  BRA `(.L_x_6) ;  /* 0x0000000000087947 */ /* 0x000fea0003800000 */
.L_x_7:
[----:B------:R-:W-:Y:S02]  /*0aa0*/  ULDC UR4, c[0x0][0x580] ;  /* 0x0001600000047ab9 */ /* 0x000fe40000000800 */
[----:B------:R-:W-:-:S07]  /*0ab0*/  IMAD.U32 R23, RZ, RZ, UR4 ;  /* 0x00000004ff177e24 */ /* 0x000fce000f8e00ff */
.L_x_6:
[----:B------:R-:W-:Y:S02]  /*0ac0*/  ULDC.64 UR4, c[0x0][0x5a0] ;  /* 0x0001680000047ab9 */ /* 0x000fe40000000a00 */
[----:B------:R-:W-:-:S04]  /*0ad0*/  ISETP.NE.U32.AND P0, PT, RZ, UR4, PT ;  /* 0x00000004ff007c0c */ /* 0x000fc8000bf05070 */
[----:B------:R-:W-:-:S13]  /*0ae0*/  ISETP.NE.AND.EX P0, PT, RZ, UR5, PT, P0 ;  /* 0x00000005ff007c0c */ /* 0x000fda000bf05300 */
[----:B------:R-:W-:Y:S05]  /*0af0*/  @!P0 BRA `(.L_x_8) ;  /* 0x00000000001c8947 */ /* 0x000fea0003800000 */
[----:B01----:R-:W0:Y:S02]  /*0b00*/  LDC.64 R6, c[0x0][0x5a0] ;  /* 0x00016800ff067b82 */ /* 0x003e240000000a00 */
[----:B0-----:R-:W2:Y:S02]  /*0b10*/  LDG.E.64 R6, desc[UR50][R6.64] ;  /* 0x0000003206067981 */ /* 0x001ea4000c1e1b00 */
[----:B--2---:R-:W-:-:S04]  /*0b20*/  ISETP.NE.U32.AND P0, PT, R6, RZ, PT ;  /* 0x000000ff0600720c */ /* 0x004fc80003f05070 */
[----:B------:R-:W-:-:S13]  /*0b30*/  ISETP.NE.AND.EX P0, PT, R7, RZ, PT, P0 ;  /* 0x000000ff0700720c */ /* 0x000fda0003f05300 */
[----:B------:R-:W-:Y:S05]  /*0b40*/  @!P0 BRA `(.L_x_8) ;  /* 0x0000000000088947 */ /* 0x000fea0003800000 */
[----:B------:R0:W5:Y:S01]  /*0b50*/  LD.E R22, desc[UR50][R6.64] ;  /* 0x0000003206167980 */ /* 0x000162000c101900 */
[----:B------:R-:W-:Y:S05]  /*0b60*/  BRA `(.L_x_9) ;  /* 0x0000000000247947 */ /* 0x000fea0003800000 */
.L_x_8:
[----:B------:R-:W-:Y:S02]  /*0b70*/  ULDC.64 UR4, c[0x0][0x590] ;  /* 0x0001640000047ab9 */ /* 0x000fe40000000a00 */
[----:B------:R-:W-:-:S04]  /*0b80*/  ISETP.NE.U32.AND P0, PT, RZ, UR4, PT ;  /* 0x00000004ff007c0c */ /* 0x000fc8000bf05070 */
[----:B------:R-:W-:-:S13]  /*0b90*/  ISETP.NE.AND.EX P0, PT, RZ, UR5, PT, P0 ;  /* 0x00000005ff007c0c */ /* 0x000fda000bf05300 */
[----:B------:R-:W-:Y:S05]  /*0ba0*/  @!P0 BRA `(.L_x_10) ;  /* 0x00000000000c8947 */ /* 0x000fea0003800000 */
[----:B01----:R-:W0:Y:S02]  /*0bb0*/  LDC.64 R6, c[0x0][0x590] ;  /* 0x00016400ff067b82 */ /* 0x003e240000000a00 */
[----:B0-----:R1:W5:Y:S01]  /*0bc0*/  LDG.E R22, desc[UR50][R6.64] ;  /* 0x0000003206167981 */ /* 0x001362000c1e1900 */
[----:B------:R-:W-:Y:S05]  /*0bd0*/  BRA `(.L_x_9) ;  /* 0x0000000000087947 */ /* 0x000fea0003800000 */
.L_x_10:
[----:B------:R-:W-:Y:S02]  /*0be0*/  ULDC UR4, c[0x0][0x584] ;  /* 0x0001610000047ab9 */ /* 0x000fe40000000800 */
[----:B------:R-:W-:-:S07]  /*0bf0*/  IMAD.U32 R22, RZ, RZ, UR4 ;  /* 0x00000004ff167e24 */ /* 0x000fce000f8e00ff */
.L_x_9:
[----:B------:R-:W-:Y:S01]  /*0c00*/  ULDC UR4, c[0x0][0x65c] ;  /* 0x0001970000047ab9 */ /* 0x000fe20000000800 */
[----:B01----:R-:W0:Y:S01]  /*0c10*/  LDC.64 R6, c[0x0][0x650] ;  /* 0x00019400ff067b82 */ /* 0x003e220000000a00 */
[----:B------:R-:W-:Y:S01]  /*0c20*/  UISETP.NE.AND UP2, UPT, UR4, 0x1, UPT ;  /* 0x000000010400788c */ /* 0x000fe2000bf45270 */
[----:B------:R-:W-:Y:S01]  /*0c30*/  IMAD.MOV.U32 R18, RZ, RZ, -0x1 ;  /* 0xffffffffff127424 */ /* 0x000fe200078e00ff */
[----:B------:R-:W-:Y:S01]  /*0c40*/  UISETP.NE.AND UP0, UPT, UR19, 0x2, UPT ;  /* 0x000000021300788c */ /* 0x000fe2000bf05270 */
[----:B------:R-:W-:Y:S01]  /*0c50*/  IMAD.MOV.U32 R2, RZ, RZ, -0x1 ;  /* 0xffffffffff027424 */ /* 0x000fe200078e00ff */
[----:B------:R-:W-:Y:S01]  /*0c60*/  UP2UR UR40, UPR, URZ, 0x4 ;  /* 0x000000043f287883 */ /* 0x000fe20008000000 */
[----:B------:R-:W-:-:S06]  /*0c70*/  IMAD.MOV.U32 R19, RZ, RZ, -0x1 ;  /* 0xffffffffff137424 */ /* 0x000fcc00078e00ff */
[----:B------:R-:W-:Y:S01]  /*0c80*/  @UP2 ULDC UR12, c[0x0][0x10] ;  /* 0x00000400000c2ab9 */ /* 0x000fe20000000800 */
[----:B------:R-:W-:Y:S01]  /*0c90*/  @UP2 UMOV UR4, UR8 ;  /* 0x0000000800042c82 */ /* 0x000fe20008000000 */
[----:B------:R-:W-:Y:S01]  /*0ca0*/  @UP2 UMOV UR5, URZ ;  /* 0x0000003f00052c82 */ /* 0x000fe20008000000 */
[----:B------:R-:W-:Y:S01]  /*0cb0*/  @!UP2 ULDC UR16, c[0x0][0xc] ;  /* 0x000003000010aab9 */ /* 0x000fe20000000800 */
[----:B------:R-:W-:Y:S01]  /*0cc0*/  @UP2 UIMAD.WIDE.U32 UR12, UR15, UR12, UR4 ;  /* 0x0000000c0f0c22a5 */ /* 0x000fe2000f8e0004 */
[----:B------:R-:W-:Y:S02]  /*0cd0*/  ULDC UR10, c[0x0][0xc] ;  /* 0x00000300000a7ab9 */ /* 0x000fe40000000800 */
[----:B------:R-:W-:Y:S01]  /*0ce0*/  @UP2 UMOV UR4, URZ ;  /* 0x0000003f00042c82 */ /* 0x000fe20008000000 */
[----:B------:R-:W-:Y:S01]  /*0cf0*/  UMOV UR5, URZ ;  /* 0x0000003f00057c82 */ /* 0x000fe20008000000 */
[----:B------:R-:W-:Y:S01]  /*0d00*/  @UP2 UIADD3 UR18, UR13, UR4, URZ ;  /* 0x000000040d122290 */ /* 0x000fe2000fffe03f */
[----:B------:R-:W-:-:S02]  /*0d10*/  ULDC UR11, c[0x0][0x10] ;  /* 0x00000400000b7ab9 */ /* 0x000fc40000000800 */
[----:B------:R-:W-:Y:S01]  /*0d20*/  UMOV UR4, UR15 ;  /* 0x0000000f00047c82 */ /* 0x000fe20008000000 */
[----:B------:R-:W-:Y:S02]  /*0d30*/  UIMAD.WIDE.U32 UR10, UR10, UR11, URZ ;  /* 0x0000000b0a0a72a5 */ /* 0x000fe4000f8e003f */
[----:B------:R-:W-:Y:S01]  /*0d40*/  @!UP2 UIMAD.WIDE.U32 UR4, UR8, UR16, UR4 ;  /* 0x000000100804a2a5 */ /* 0x000fe2000f8e0004 */
[----:B------:R-:W-:Y:S02]  /*0d50*/  ULDC UR13, c[0x0][0x14] ;  /* 0x00000500000d7ab9 */ /* 0x000fe40000000800 */
[----:B------:R-:W-:Y:S02]  /*0d60*/  UIMAD.WIDE.U32 UR38, UR10, UR13, URZ ;  /* 0x0000000d0a2672a5 */ /* 0x000fe4000f8e003f */
[----:B------:R-:W-:Y:S02]  /*0d70*/  UIMAD UR41, UR11, UR13, URZ ;  /* 0x0000000d0b2972a4 */ /* 0x000fe4000f8e023f */
[----:B------:R-:W-:Y:S01]  /*0d80*/  @!UP2 UMOV UR12, UR4 ;  /* 0x00000004000cac82 */ /* 0x000fe20008000000 */
[----:B------:R-:W-:Y:S01]  /*0d90*/  @!UP2 UMOV UR18, UR5 ;  /* 0x000000050012ac82 */ /* 0x000fe20008000000 */
[----:B------:R-:W-:-:S02]  /*0da0*/  UIADD3 UR41, UR39, UR41, URZ ;  /* 0x0000002927297290 */ /* 0x000fc4000fffe03f */
[----:B------:R-:W-:-:S04]  /*0db0*/  UIADD3 UR4, UP1, UR12, UR38, URZ ;  /* 0x000000260c047290 */ /* 0x000fc8000ff3e03f */
[----:B------:R-:W-:Y:S02]  /*0dc0*/  UIADD3.X UR5, UR18, UR41, URZ, UP1, !UPT ;  /* 0x0000002912057290 */ /* 0x000fe40008ffe43f */
[----:B------:R-:W-:Y:S02]  /*0dd0*/  USEL UR4, UR4, UR12, !UP0 ;  /* 0x0000000c04047287 */ /* 0x000fe4000c000000 */
[----:B------:R-:W-:-:S04]  /*0de0*/  USEL UR5, UR5, UR18, !UP0 ;  /* 0x0000001205057287 */ /* 0x000fc8000c000000 */
[----:B0-----:R-:W-:Y:S01]  /*0df0*/  ISETP.LE.U32.AND P0, PT, R6, UR4, PT ;  /* 0x0000000406007c0c */ /* 0x001fe2000bf03070 */
[----:B------:R-:W-:Y:S02]  /*0e00*/  IMAD.U32 R16, RZ, RZ, UR4 ;  /* 0x00000004ff107e24 */ /* 0x000fe4000f8e00ff */
[----:B------:R-:W-:Y:S02]  /*0e10*/  IMAD.U32 R0, RZ, RZ, UR5 ;  /* 0x00000005ff007e24 */ /* 0x000fe4000f8e00ff */
[----:B------:R-:W-:-:S03]  /*0e20*/  IMAD.U32 R17, RZ, RZ, UR5 ;  /* 0x00000005ff117e24 */ /* 0x000fc6000f8e00ff */
[----:B------:R-:W-:Y:S02]  /*0e30*/  ISETP.GE.U32.AND.EX P0, PT, R0, R7, PT, P0 ;  /* 0x000000070000720c */ /* 0x000fe40003f06100 */
[----:B------:R-:W-:-:S11]  /*0e40*/  PRMT R0, RZ, 0x7610, R0 ;  /* 0x00007610ff007816 */ /* 0x000fd60000000000 */
[----:B------:R-:W-:Y:S05]  /*0e50*/  @P0 BRA `(.L_x_11) ;  /* 0x0000000400500947 */ /* 0x000fea0003800000 */
[----:B------:R-:W-:Y:S01]  /*0e60*/  ULDC.64 UR18, c[0x0][0x628] ;  /* 0x00018a0000127ab9 */ /* 0x000fe20000000a00 */
[C---:B------:R-:W-:Y:S01]  /*0e70*/  R2UR UR20, R16.reuse ;  /* 0x00000000101472ca */ /* 0x040fe200000e0000 */
[----:B------:R-:W-:Y:S01]  /*0e80*/  ULDC UR16, c[0x0][0x630] ;  /* 0x00018c0000107ab9 */ /* 0x000fe20000000800 */
[----:B------:R-:W-:Y:S02]  /*0e90*/  ISETP.NE.U32.AND P0, PT, RZ, UR18, PT ;  /* 0x00000012ff007c0c */ /* 0x000fe4000bf05070 */
[----:B------:R-:W-:Y:S02]  /*0ea0*/  R2UR UR4, R16 ;  /* 0x00000000100472ca */ /* 0x000fe400000e0000 */
[----:B------:R-:W-:Y:S02]  /*0eb0*/  ISETP.NE.AND.EX P0, PT, RZ, UR19, PT, P0 ;  /* 0x00000013ff007c0c */ /* 0x000fe4000bf05300 */
[----:B------:R-:W-:-:S11]  /*0ec0*/  R2UR UR5, R17 ;  /* 0x00000000110572ca */ /* 0x000fd600000e0000 */
[----:B------:R-:W-:Y:S05]  /*0ed0*/  @!P0 BRA `(.L_x_12) ;  /* 0x0000000000308947 */ /* 0x000fea0003800000 */
[----:B------:R-:W-:Y:S01]  /*0ee0*/  R2UR UR4, R16 ;  /* 0x00000000100472ca */ /* 0x000fe200000e0000 */
[----:B------:R-:W-:Y:S01]  /*0ef0*/  ULDC UR12, c[0x0][0x634] ;  /* 0x00018d00000c7ab9 */ /* 0x000fe20000000800 */
[----:B------:R-:W-:-:S11]  /*0f00*/  R2UR UR15, R17 ;  /* 0x00000000110f72ca */ /* 0x000fd600000e0000 */
[----:B------:R-:W-:-:S04]  /*0f10*/  UIADD3 UR12, UP1, UR4, UR12, URZ ;  /* 0x0000000c040c7290 */ /* 0x000fc8000ff3e03f */
[----:B------:R-:W-:-:S04]  /*0f20*/  UIADD3.X UR15, URZ, UR15, URZ, UP1, !UPT ;  /* 0x0000000f3f0f7290 */ /* 0x000fc80008ffe43f */
[----:B------:R-:W-:-:S04]  /*0f30*/  UIMAD.WIDE.U32 UR4, UR15, UR18, URZ ;  /* 0x000000120f0472a5 */ /* 0x000fc8000f8e003f */
[----:B------:R-:W-:Y:S02]  /*0f40*/  UIMAD.WIDE.U32 UR10, UP1, UR12, UR19, UR4 ;  /* 0x000000130c0a72a5 */ /* 0x000fe4000f820004 */
[----:B------:R-:W-:Y:S02]  /*0f50*/  UIMAD.WIDE.U32 UR4, UR12, UR18, URZ ;  /* 0x000000120c0472a5 */ /* 0x000fe4000f8e003f */
[----:B------:R-:W-:Y:S02]  /*0f60*/  UIADD3.X UR13, URZ, URZ, URZ, UP1, !UPT ;  /* 0x0000003f3f0d7290 */ /* 0x000fe40008ffe43f */
[----:B------:R-:W-:Y:S01]  /*0f70*/  UIADD3 URZ, UP1, UR5, UR10, URZ ;  /* 0x0000000a053f7290 */ /* 0x000fe2000ff3e03f */
[----:B------:R-:W-:-:S03]  /*0f80*/  UMOV UR12, UR11 ;  /* 0x0000000b000c7c82 */ /* 0x000fc60008000000 */
[----:B------:R-:W-:-:S12]  /*0f90*/  UIMAD.WIDE.U32.X UR4, UR15, UR19, UR12, UP1 ;  /* 0x000000130f0472a5 */ /* 0x000fd800088e040c */
.L_x_12:
[----:B------:R-:W-:Y:S01]  /*0fa0*/  USHF.R.U64 UR4, UR4, UR16, UR5 ;  /* 0x0000001004047299 */ /* 0x000fe20008001205 */
[----:B------:R-:W-:Y:S01]  /*0fb0*/  R2UR UR11, R17 ;  /* 0x00000000110b72ca */ /* 0x000fe200000e0000 */
[----:B------:R-:W-:Y:S02]  /*0fc0*/  USHF.R.U32.HI UR5, URZ, UR16, UR5 ;  /* 0x000000103f057299 */ /* 0x000fe40008011605 */
[----:B------:R-:W-:Y:S01]  /*0fd0*/  UIADD3 UR12, UP1, URZ, -UR4, URZ ;  /* 0x800000043f0c7290 */ /* 0x000fe2000ff3e03f */
[----:B------:R-:W-:Y:S01]  /*0fe0*/  ULDC.64 UR18, c[0x0][0x620] ;  /* 0x0001880000127ab9 */ /* 0x000fe20000000a00 */
[----:B------:R-:W-:Y:S02]  /*0ff0*/  UISETP.NE.AND UP2, UPT, UR40, URZ, UPT ;  /* 0x0000003f2800728c */ /* 0x000fe4000bf45270 */
[----:B------:R-:W-:Y:S01]  /*1000*/  UIADD3.X UR5, URZ, ~UR5, URZ, UP1, !UPT ;  /* 0x800000053f057290 */ /* 0x000fe20008ffe43f */
[----:B------:R-:W-:Y:S01]  /*1010*/  UMOV UR10, UR20 ;  /* 0x00000014000a7c82 */ /* 0x000fe20008000000 */
[----:B------:R-:W-:-:S02]  /*1020*/  ULDC UR13, c[0x0][0x618] ;  /* 0x00018600000d7ab9 */ /* 0x000fc40000000800 */
[----:B------:R-:W-:Y:S02]  /*1030*/  UIMAD UR5, UR5, UR18, URZ ;  /* 0x00000012050572a4 */ /* 0x000fe4000f8e023f */
[----:B------:R-:W-:Y:S02]  /*1040*/  UIMAD.WIDE.U32 UR10, UR12, UR18, UR10 ;  /* 0x000000120c0a72a5 */ /* 0x000fe4000f8e000a */
[----:B------:R-:W-:Y:S02]  /*1050*/  UIMAD UR12, UR12, UR19, UR5 ;  /* 0x000000130c0c72a4 */ /* 0x000fe4000f8e0205 */
[----:B------:R-:W-:Y:S02]  /*1060*/  @UP2 UIMAD UR7, UR17, UR9, UR8 ;  /* 0x00000009110722a4 */ /* 0x000fe4000f8e0208 */
[----:B------:R-:W-:Y:S01]  /*1070*/  UIADD3 UR11, UR11, UR12, URZ ;  /* 0x0000000c0b0b7290 */ /* 0x000fe2000fffe03f */
[----:B------:R-:W-:Y:S01]  /*1080*/  ULDC.64 UR8, c[0x0][0x640] ;  /* 0x0001900000087ab9 */ /* 0x000fe20000000a00 */
[----:B------:R-:W-:-:S02]  /*1090*/  ULDC UR15, c[0x0][0x608] ;  /* 0x00018200000f7ab9 */ /* 0x000fc40000000800 */
[----:B------:R-:W-:Y:S01]  /*10a0*/  USHF.R.U64 UR20, UR10, UR13, UR11 ;  /* 0x0000000d0a147299 */ /* 0x000fe2000800120b */
[----:B------:R-:W-:Y:S01]  /*10b0*/  ISETP.NE.U32.AND P0, PT, RZ, UR8, PT ;  /* 0x00000008ff007c0c */ /* 0x000fe2000bf05070 */
[----:B------:R-:W-:Y:S01]  /*10c0*/  USHF.R.U32.HI UR11, URZ, UR13, UR11 ;  /* 0x0000000d3f0b7299 */ /* 0x000fe2000801160b */
[----:B------:R-:W-:Y:S02]  /*10d0*/  ULDC UR21, c[0x0][0x658] ;  /* 0x0001960000157ab9 */ /* 0x000fe40000000800 */
[----:B------:R-:W-:Y:S01]  /*10e0*/  ISETP.NE.AND.EX P0, PT, RZ, UR9, PT, P0 ;  /* 0x00000009ff007c0c */ /* 0x000fe2000bf05300 */
[----:B------:R-:W-:Y:S02]  /*10f0*/  USHF.R.U64 UR25, UR20, UR15, UR11 ;  /* 0x0000000f14197299 */ /* 0x000fe4000800120b */
[----:B------:R-:W-:Y:S01]  /*1100*/  USHF.R.U32.HI UR11, URZ, UR15, UR11 ;  /* 0x0000000f3f0b7299 */ /* 0x000fe2000801160b */
[----:B------:R-:W-:Y:S01]  /*1110*/  UMOV UR10, 0xffffffff ;  /* 0xffffffff000a7882 */ /* 0x000fe20000000000 */
[----:B------:R-:W-:Y:S01]  /*1120*/  ULDC UR5, c[0x0][0x600] ;  /* 0x0001800000057ab9 */ /* 0x000fe20000000800 */
[----:B------:R-:W-:-:S02]  /*1130*/  USHF.L.U32 UR10, UR10, UR21, URZ ;  /* 0x000000150a0a7299 */ /* 0x000fc4000800063f */
[----:B------:R-:W-:Y:S02]  /*1140*/  USHF.R.U64 UR26, UR25, UR21, UR11 ;  /* 0x00000015191a7299 */ /* 0x000fe4000800120b */
[----:B------:R-:W-:Y:S02]  /*1150*/  ULOP3.LUT UR15, URZ, UR10, URZ, 0x33, !UPT ;  /* 0x0000000a3f0f7292 */ /* 0x000fe4000f8e333f */
[----:B------:R-:W-:Y:S02]  /*1160*/  UIADD3 UR19, UR5, -0x1, URZ ;  /* 0xffffffff05137890 */ /* 0x000fe4000fffe03f */
[----:B------:R-:W-:Y:S01]  /*1170*/  USHF.R.U32.HI UR11, URZ, UR21, UR11 ;  /* 0x000000153f0b7299 */ /* 0x000fe2000801160b */
[----:B------:R-:W-:Y:S01]  /*1180*/  ULDC UR22, c[0x0][0x648] ;  /* 0x0001920000167ab9 */ /* 0x000fe20000000800 */
[----:B------:R-:W-:Y:S01]  /*1190*/  ULDC UR23, c[0x0][0x638] ;  /* 0x00018e0000177ab9 */ /* 0x000fe20000000800 */
[----:B------:R-:W-:Y:S01]  /*11a0*/  UMOV UR24, 0x1 ;  /* 0x0000000100187882 */ /* 0x000fe20000000000 */
[----:B------:R-:W-:Y:S01]  /*11b0*/  UMOV UR10, UR26 ;  /* 0x0000001a000a7c82 */ /* 0x000fe20008000000 */
[----:B------:R-:W-:Y:S07]  /*11c0*/  @!P0 BRA `(.L_x_13) ;  /* 0x0000000000308947 */ /* 0x000fee0003800000 */
[----:B------:R-:W-:Y:S02]  /*11d0*/  ULDC UR16, c[0x0][0x64c] ;  /* 0x0001930000107ab9 */ /* 0x000fe40000000800 */
        /* <DEDUP_REMOVED lines=8> */
[----:B------:R-:W-:-:S07]  /*1260*/  UIMAD.WIDE.U32.X UR8, UR18, UR9, UR16, UP1 ;  /* 0x00000009120872a5 */ /* 0x000fce00088e0410 */
[----:B------:R-:W-:Y:S01]  /*1270*/  UMOV UR10, UR8 ;  /* 0x00000008000a7c82 */ /* 0x000fe20008000000 */
[----:B------:R-:W-:-:S05]  /*1280*/  UMOV UR11, UR9 ;  /* 0x00000009000b7c82 */ /* 0x000fca0008000000 */
.L_x_13:
[----:B------:R-:W-:Y:S01]  /*1290*/  USHF.R.U64 UR9, UR10, UR22, UR11 ;  /* 0x000000160a097299 */ /* 0x000fe2000800120b */
[----:B------:R-:W-:Y:S01]  /*12a0*/  IMAD.MOV.U32 R0, RZ, RZ, 0x1 ;  /* 0x00000001ff007424 */ /* 0x000fe200078e00ff */
[----:B------:R-:W-:Y:S01]  /*12b0*/  USHF.L.U32 UR8, UR24, UR21, URZ ;  /* 0x0000001518087299 */ /* 0x000fe2000800063f */
[----:B------:R-:W-:Y:S01]  /*12c0*/  IMAD.U32 R19, RZ, RZ, UR4 ;  /* 0x00000004ff137e24 */ /* 0x000fe2000f8e00ff */
[----:B------:R-:W-:Y:S02]  /*12d0*/  ULOP3.LUT UR15, UR25, UR15, URZ, 0xc0, !UPT ;  /* 0x0000000f190f7292 */ /* 0x000fe4000f8ec03f */
[----:B------:R-:W-:Y:S02]  /*12e0*/  UIADD3 UR10, -UR9, URZ, URZ ;  /* 0x0000003f090a7290 */ /* 0x000fe4000fffe13f */
[----:B------:R-:W-:Y:S02]  /*12f0*/  UIMAD UR15, UR8, UR9, UR15 ;  /* 0x00000009080f72a4 */ /* 0x000fe4000f8e020f */
[----:B------:R-:W-:-:S02]  /*1300*/  ULOP3.LUT UR19, UR20, UR19, URZ, 0xc0, !UPT ;  /* 0x0000001314137292 */ /* 0x000fc4000f8ec03f */
[----:B------:R-:W-:Y:S01]  /*1310*/  UIMAD UR8, UR10, UR23, UR26 ;  /* 0x000000170a0872a4 */ /* 0x000fe2000f8e021a */
[----:B------:R-:W-:Y:S01]  /*1320*/  ULDC UR9, c[0x0][0x610] ;  /* 0x0001840000097ab9 */ /* 0x000fe20000000800 */
[----:B------:R-:W-:Y:S02]  /*1330*/  UISETP.NE.AND UP1, UPT, UR40, URZ, UPT ;  /* 0x0000003f2800728c */ /* 0x000fe4000bf25270 */
[----:B------:R-:W-:Y:S02]  /*1340*/  UIMAD UR7, UR15, UR9, UR7 ;  /* 0x000000090f0772a4 */ /* 0x000fe4000f8e0207 */
[----:B------:R-:W-:-:S04]  /*1350*/  UIMAD UR8, UR8, UR5, UR19 ;  /* 0x00000005080872a4 */ /* 0x000fc8000f8e0213 */
[----:B------:R-:W-:Y:S02]  /*1360*/  USEL UR5, UR8, UR7, !UP1 ;  /* 0x0000000708057287 */ /* 0x000fe4000c800000 */
[----:B------:R-:W-:-:S04]  /*1370*/  USEL UR7, UR7, UR8, !UP1 ;  /* 0x0000000807077287 */ /* 0x000fc8000c800000 */
[----:B------:R-:W-:Y:S02]  /*1380*/  IMAD.U32 R2, RZ, RZ, UR5 ;  /* 0x00000005ff027e24 */ /* 0x000fe4000f8e00ff */
[----:B------:R-:W-:-:S07]  /*1390*/  IMAD.U32 R18, RZ, RZ, UR7 ;  /* 0x00000007ff127e24 */ /* 0x000fce000f8e00ff */
.L_x_11:
[----:B------:R-:W-:Y:S05]  /*13a0*/  @!P1 BRA `(.L_x_14) ;  /* 0x00000000000c9947 */ /* 0x000fea0003800000 */
[----:B------:R-:W-:Y:S01]  /*13b0*/  UCGABAR_WAIT ;  /* 0x0000000000007dc7 */ /* 0x000fe20008000000 */
[----:B------:R-:W-:Y:S01]  /*13c0*/  CCTL.IVALL ;  /* 0x00000000ff00798f */ /* 0x000fe20002000000 */
[----:B------:R-:W-:Y:S05]  /*13d0*/  BRA `(.L_x_15) ;  /* 0x0000000000047947 */ /* 0x000fea0003800000 */
.L_x_14:
[----:B------:R-:W-:Y:S06]  /*13e0*/  BAR.SYNC.DEFER_BLOCKING 0x0 ;  /* 0x0000000000007b1d */ /* 0x000fec0000010000 */
.L_x_15:
[----:B------:R-:W-:Y:S02]  /*13f0*/  ULDC UR4, c[0x0][0x28c] ;  /* 0x0000a30000047ab9 */ /* 0x000fe40000000800 */
[----:B------:R-:W-:-:S04]  /*1400*/  UIADD3 UR4, UR4, 0x3f, URZ ;  /* 0x0000003f04047890 */ /* 0x000fc8000fffe03f */
[----:B------:R-:W-:-:S04]  /*1410*/  USHF.R.S32.HI UR5, URZ, 0x1f, UR4 ;  /* 0x0000001f3f057899 */ /* 0x000fc80008011404 */
[----:B------:R-:W-:-:S04]  /*1420*/  ULEA.HI UR5, UR5, UR4, URZ, 0x6 ;  /* 0x0000000405057291 */ /* 0x000fc8000f8f303f */
[----:B------:R-:W-:Y:S01]  /*1430*/  USHF.R.S32.HI UR37, URZ, 0x6, UR5 ;  /* 0x000000063f257899 */ /* 0x000fe20008011405 */
[----:B------:R-:W-:Y:S11]  /*1440*/  @!P2 BRA `(.L_x_16) ;  /* 0x0000007c00e0a947 */ /* 0x000ff60003800000 */
[----:B------:R-:W-:-:S06]  /*1450*/  UISETP.GT.U32.AND UP1, UPT, UR14, 0x1, UPT ;  /* 0x000000010e00788c */ /* 0x000fcc000bf24070 */
[----:B------:R-:W-:-:S13]  /*1460*/  PLOP3.LUT P0, PT, PT, PT, UP1, 0x80, 0x0 ;  /* 0x000000000000781c */ /* 0x000fda0003f0f018 */
[----:B------:R-:W-:Y:S05]  /*1470*/  @P0 EXIT ;  /* 0x000000000000094d */ /* 0x000fea0003800000 */
.L_x_17:
[----:B------:R-:W-:-:S08]  /*1480*/  NOP ;  /* 0x0000000000007918 */ /* 0x000fd00000000000 */
[----:B------:R-:W0:Y:S02]  /*1490*/  USETMAXREG.TRY_ALLOC.CTAPOOL UP1, 0xe8 ;  /* 0x000000e8000079c8 */ /* 0x000e240008020600 */
[----:B0-----:R-:W-:-:S13]  /*14a0*/  PLOP3.LUT P0, PT, PT, PT, UP1, 0x80, 0x0 ;  /* 0x000000000000781c */ /* 0x001fda0003f0f018 */
[----:B------:R-:W-:Y:S05]  /*14b0*/  @!P0 BRA `(.L_x_17) ;  /* 0xfffffffc00f08947 */ /* 0x000fea000383ffff */
[----:B------:R-:W-:-:S13]  /*14c0*/  LOP3.LUT P0, RZ, R0, 0xff, RZ, 0xc0, !PT ;  /* 0x000000ff00ff7812 */ /* 0x000fda000780c0ff */
[----:B------:R-:W-:Y:S05]  /*14d0*/  @!P0 EXIT ;  /* 0x000000000000894d */ /* 0x000fea0003800000 */
[----:B------:R-:W0:Y:S01]  /*14e0*/  S2UR UR5, SR_CgaCtaId ;  /* 0x00000000000579c3 */ /* 0x000e220000008800 */
[----:B------:R-:W-:Y:S01]  /*14f0*/  VIADD R8, R8, 0xffffffff ;  /* 0xffffffff08087836 */ /* 0x000fe20000000000 */
[CC--:B------:R-:W-:Y:S01]  /*1500*/  LEA.HI R0, R9.reuse, R4.reuse, RZ, 0x2 ;  /* 0x0000000409007211 */ /* 0x0c0fe200078f10ff */
[----:B------:R-:W-:Y:S01]  /*1510*/  UMOV UR43, 0x400 ;  /* 0x00000400002b7882 */ /* 0x000fe20000000000 */
[----:B------:R-:W-:Y:S01]  /*1520*/  LEA.HI R9, R9, R4, RZ, 0x5 ;  /* 0x0000000409097211 */ /* 0x000fe200078f28ff */
[----:B------:R-:W-:Y:S01]  /*1530*/  USHF.R.U32.HI UR4, URZ, 0x1, UR37 ;  /* 0x000000013f047899 */ /* 0x000fe20008011625 */
[C---:B------:R-:W-:Y:S01]  /*1540*/  R2UR UR45, R8.reuse ;  /* 0x00000000082d72ca */ /* 0x040fe200000e0000 */
[----:B------:R-:W-:Y:S01]  /*1550*/  ULOP3.LUT UR44, UR37, 0x1, URZ, 0xc0, !UPT ;  /* 0x00000001252c7892 */ /* 0x000fe2000f8ec03f */
[--C-:B------:R-:W-:Y:S01]  /*1560*/  SHF.R.S32.HI R154, RZ, 0x2, R0.reuse ;  /* 0x00000002ff9a7819 */ /* 0x100fe20000011400 */
[----:B------:R-:W-:Y:S01]  /*1570*/  UISETP.LT.AND UP1, UPT, UR37, 0x1, UPT ;  /* 0x000000012500788c */ /* 0x000fe2000bf21270 */
[----:B------:R-:W-:Y:S01]  /*1580*/  SHF.R.S32.HI R3, RZ, 0x1f, R0 ;  /* 0x0000001fff037819 */ /* 0x000fe20000011400 */
[----:B------:R-:W-:Y:S01]  /*1590*/  ULOP3.LUT UR4, UR4, 0x1, URZ, 0xc0, !UPT ;  /* 0x0000000104047892 */ /* 0x000fe2000f8ec03f */
[----:B------:R-:W-:Y:S01]  /*15a0*/  SHF.R.S32.HI R9, RZ, 0x5, R9 ;  /* 0x00000005ff097819 */ /* 0x000fe20000011409 */
[----:B------:R-:W-:Y:S01]  /*15b0*/  ULDC UR6, c[0x0][0x284] ;  /* 0x0000a10000067ab9 */ /* 0x000fe20000000800 */
[----:B------:R-:W-:Y:S01]  /*15c0*/  LEA.HI R3, R3, R154, RZ, 0x3 ;  /* 0x0000009a03037211 */ /* 0x000fe200078f18ff */
[----:B------:R-:W-:Y:S01]  /*15d0*/  USEL UR44, UR44, URZ, !UP0 ;  /* 0x0000003f2c2c7287 */ /* 0x000fe2000c000000 */
[----:B------:R-:W-:Y:S01]  /*15e0*/  ISETP.NE.AND P0, PT, R8, RZ, PT ;  /* 0x000000ff0800720c */ /* 0x000fe20003f05270 */
[----:B------:R-:W-:Y:S01]  /*15f0*/  USEL UR47, UR37, 0x1, UP1 ;  /* 0x00000001252f7887 */ /* 0x000fe20008800000 */
[----:B------:R-:W-:Y:S01]  /*1600*/  LOP3.LUT R3, R3, 0xfffffff8, RZ, 0xc0, !PT ;  /* 0xfffffff803037812 */ /* 0x000fe200078ec0ff */
[----:B------:R-:W-:Y:S01]  /*1610*/  USHF.L.U32 UR45, UR45, 0x3, URZ ;  /* 0x000000032d2d7899 */ /* 0x000fe2000800063f */
[----:B------:R-:W-:Y:S01]  /*1620*/  SEL R170, RZ, 0x1, P0 ;  /* 0x00000001ffaa7807 */ /* 0x000fe20000000000 */
[----:B------:R-:W-:-:S02]  /*1630*/  UISETP.EQ.U32.AND UP0, UPT, UR4, 0x1, !UP0 ;  /* 0x000000010400788c */ /* 0x000fc4000c702070 */
[----:B------:R-:W-:Y:S01]  /*1640*/  IMAD.IADD R154, R154, 0x1, -R3 ;  /* 0x000000019a9a7824 */ /* 0x000fe200078e0a03 */
[----:B0-----:R-:W-:Y:S01]  /*1650*/  ULEA UR43, UR5, UR43, 0x18 ;  /* 0x0000002b052b7291 */ /* 0x001fe2000f8ec03f */
[----:B------:R-:W-:Y:S01]  /*1660*/  IMAD.U32 R158, RZ, RZ, UR45 ;  /* 0x0000002dff9e7e24 */ /* 0x000fe2000f8e00ff */
[----:B------:R-:W-:Y:S01]  /*1670*/  LOP3.LUT R3, R0, 0xfffffffc, RZ, 0xc0, !PT ;  /* 0xfffffffc00037812 */ /* 0x000fe200078ec0ff */
[C-C-:B------:R-:W-:Y:S01]  /*1680*/  IMAD R161, R9.reuse, -0x10, -R154.reuse ;  /* 0xfffffff009a17824 */ /* 0x140fe200078e0a9a */
[----:B------:R-:W-:Y:S01]  /*1690*/  UIADD3 UR46, UR43, 0x30, URZ ;  /* 0x000000302b2e7890 */ /* 0x000fe2000fffe03f */
[--C-:B------:R-:W-:Y:S01]  /*16a0*/  SHF.R.S32.HI R155, RZ, 0x1f, R154.reuse ;  /* 0x0000001fff9b7819 */ /* 0x100fe2000001149a */
[----:B------:R-:W-:Y:S01]  /*16b0*/  ULOP3.LUT UR36, UR42, 0x1, URZ, 0xfc, !UPT ;  /* 0x000000012a247892 */ /* 0x000fe2000f8efc3f */
[----:B------:R-:W-:Y:S01]  /*16c0*/  LOP3.LUT R160, R158, 0x8, RZ, 0xc0, !PT ;  /* 0x000000089ea07812 */ /* 0x000fe200078ec0ff */
[----:B------:R-:W-:Y:S01]  /*16d0*/  IMAD.IADD R156, R4, 0x1, -R3 ;  /* 0x00000001049c7824 */ /* 0x000fe200078e0a03 */
[----:B------:R-:W-:Y:S01]  /*16e0*/  LOP3.LUT R158, R158, 0x8, RZ, 0xc, !PT ;  /* 0x000000089e9e7812 */ /* 0x000fe200078e0cff */
[----:B------:R-:W-:Y:S01]  /*16f0*/  IMAD.U32 R157, RZ, RZ, UR46 ;  /* 0x0000002eff9d7e24 */ /* 0x000fe2000f8e00ff */
[----:B------:R-:W-:Y:S01]  /*1700*/  LOP3.LUT R160, R160, 0x18, RZ, 0x3c, !PT ;  /* 0x00000018a0a07812 */ /* 0x000fe200078e3cff */
[----:B------:R-:W-:Y:S01]  /*1710*/  IMAD.WIDE R154, R9, 0x10, R154 ;  /* 0x00000010099a7825 */ /* 0x000fe200078e029a */
[----:B------:R-:W-:-:S02]  /*1720*/  UIADD3 UR47, -UR47, UR37, URZ ;  /* 0x000000252f2f7290 */ /* 0x000fc4000fffe13f */
[----:B------:R-:W-:Y:S01]  /*1730*/  USEL UR48, URZ, 0x1, !UP0 ;  /* 0x000000013f307887 */ /* 0x000fe2000c000000 */
[----:B------:R-:W-:Y:S02]  /*1740*/  VIADD R159, R157, UR45 ;  /* 0x0000002d9d9f7c36 */ /* 0x000fe40008000000 */
[----:B------:R-:W-:-:S09]  /*1750*/  VIADD R161, R161, UR6 ;  /* 0x00000006a1a17c36 */ /* 0x000fd20008000000 */
.L_x_293:
[----:B------:R-:W-:Y:S01]  /*1760*/  SHF.L.U32 R0, R170, 0x1f, RZ ;  /* 0x0000001faa007819 */ /* 0x000fe200000006ff */
[----:B------:R-:W-:Y:S02]  /*1770*/  ULDC UR4, c[0x0][0x28c] ;  /* 0x0000a30000047ab9 */ /* 0x000fe40000000800 */
[----:B------:R-:W-:Y:S01]  /*1780*/  ISETP.LT.AND P1, PT, RZ, UR4, PT ;  /* 0x00000004ff007c0c */ /* 0x000fe2000bf21270 */
[----:B------:R-:W0:Y:S02]  /*1790*/  SYNCS.PHASECHK.TRANS64.TRYWAIT P0, [R157+UR45], R0 ;  /* 0x000000009d0075a7 */ /* 0x000e24000800016d */
[----:B0-234-:R-:W-:Y:S10]  /*17a0*/  @!P0 BRA `(.L_x_18) ;  /* 0x0000008c00008947 */ /* 0x01dff40003800000 */
.L_x_313:
[----:B------:R-:W-:Y:S05]  /*17b0*/  @P1 BRA `(.L_x_19) ;  /* 0x0000000000401947 */ /* 0x000fea0003800000 */
[----:B0-----:R-:W-:Y:S01]  /*17c0*/  MOV R0, 0x0 ;  /* 0x0000000000007802 */ /* 0x001fe20000000f00 */
[----:B------:R-:W-:Y:S01]  /*17d0*/  ULDC.64 UR4, c[0x4][0x68] ;  /* 0x01001a0000047ab9 */ /* 0x000fe20000000a00 */
[----:B------:R-:W-:Y:S01]  /*17e0*/  ULDC.64 UR6, c[0x4][0x8] ;  /* 0x0100020000067ab9 */ /* 0x000fe20000000a00 */
[----:B------:R-:W-:Y:S01]  /*17f0*/  IMAD.U32 R4, RZ, RZ, UR4 ;  /* 0x00000004ff047e24 */ /* 0x000fe2000f8e00ff */
[----:B------:R0:W1:Y:S01]  /*1800*/  LDC.64 R14, c[0x4][R0] ;  /* 0x01000000000e7b82 */ /* 0x0000620000000a00 */
[----:B------:R-:W-:Y:S01]  /*1810*/  IMAD.U32 R5, RZ, RZ, UR5 ;  /* 0x00000005ff057e24 */ /* 0x000fe2000f8e00ff */
[----:B------:R-:W-:Y:S01]  /*1820*/  ULDC.64 UR4, c[0x4][0x70] ;  /* 0x01001c0000047ab9 */ /* 0x000fe20000000a00 */
[----:B------:R-:W-:Y:S02]  /*1830*/  IMAD.U32 R10, RZ, RZ, UR6 ;  /* 0x00000006ff0a7e24 */ /* 0x000fe4000f8e00ff */
[----:B------:R-:W-:Y:S02]  /*1840*/  IMAD.U32 R6, RZ, RZ, UR4 ;  /* 0x00000004ff067e24 */ /* 0x000fe4000f8e00ff */
[----:B------:R-:W-:-:S02]  /*1850*/  IMAD.U32 R7, RZ, RZ, UR5 ;  /* 0x00000005ff077e24 */ /* 0x000fc4000f8e00ff */
[----:B------:R-:W-:Y:S02]  /*1860*/  IMAD.U32 R11, RZ, RZ, UR7 ;  /* 0x00000007ff0b7e24 */ /* 0x000fe4000f8e00ff */
[----:B------:R-:W-:Y:S02]  /*1870*/  IMAD.MOV.U32 R8, RZ, RZ, 0x1e1 ;  /* 0x000001e1ff087424 */ /* 0x000fe400078e00ff */
[----:B------:R-:W-:Y:S02]  /*1880*/  IMAD.MOV.U32 R12, RZ, RZ, 0x1 ;  /* 0x00000001ff0c7424 */ /* 0x000fe400078e00ff */
[----:B0-----:R-:W-:-:S07]  /*1890*/  IMAD.MOV.U32 R13, RZ, RZ, RZ ;  /* 0x000000ffff0d7224 */ /* 0x001fce00078e00ff */
[----:B------:R-:W-:-:S07]  /*18a0*/  LEPC R20, `(.L_x_19) ;  /* 0x000000001014794e */ /* 0x000fce0000000000 */
[----:B-1---5:R-:W-:Y:S05]  /*18b0*/  CALL.ABS.NOINC R14 ;  /* 0x000000000e007343 */ /* 0x022fea0003c00000 */
.L_x_19:
[----:B0-----:R-:W-:-:S05]  /*18c0*/  IMAD.U32 R0, RZ, RZ, UR36 ;  /* 0x00000024ff007e24 */ /* 0x001fca000f8e00ff */
[----:B------:R-:W-:-:S13]  /*18d0*/  ISETP.NE.AND P0, PT, R0, 0x3, PT ;  /* 0x000000030000780c */ /* 0x000fda0003f05270 */
[----:B------:R-:W-:Y:S05]  /*18e0*/  @!P0 BRA `(.L_x_20) ;  /* 0x0000000000048947 */ /* 0x000fea0003800000 */
[----:B------:R-:W-:Y:S01]  /*18f0*/  BPT.TRAP 0x1 ;  /* 0x000000040000795c */ /* 0x000fe20000300000 */
.L_x_20:
[----:B------:R-:W-:Y:S02]  /*1900*/  IMAD.U32 R3, RZ, RZ, UR44 ;  /* 0x0000002cff037e24 */ /* 0x000fe4000f8e00ff */
[----:B------:R-:W-:-:S03]  /*1910*/  IMAD.U32 R0, RZ, RZ, UR48 ;  /* 0x00000030ff007e24 */ /* 0x000fc6000f8e00ff */
[----:B------:R-:W-:Y:S02]  /*1920*/  LEA R3, R3, UR43, 0x3 ;  /* 0x0000002b03037c11 */ /* 0x000fe4000f8e18ff */
[----:B------:R-:W-:-:S04]  /*1930*/  SHF.L.U32 R0, R0, 0x1f, RZ ;  /* 0x0000001f00007819 */ /* 0x000fc800000006ff */
[----:B------:R0:W1:Y:S01]  /*1940*/  SYNCS.PHASECHK.TRANS64.TRYWAIT P1, [R3+URZ], R0 ;  /* 0x00000000030075a7 */ /* 0x000062000802017f */
[----:B------:R-:W-:Y:S05]  /*1950*/  @!P0 BRA `(.L_x_21) ;  /* 0x0000000000048947 */ /* 0x000fea0003800000 */
[----:B------:R-:W-:Y:S01]  /*1960*/  BPT.TRAP 0x1 ;  /* 0x000000040000795c */ /* 0x000fe20000300000 */
.L_x_21:
[----:B------:R-:W-:-:S05]  /*1970*/  IMAD.U32 R4, RZ, RZ, UR47 ;  /* 0x0000002fff047e24 */ /* 0x000fca000f8e00ff */
[----:B------:R-:W-:Y:S01]  /*1980*/  ISETP.GE.AND P2, PT, R4, 0x1, PT ;  /* 0x000000010400780c */ /* 0x000fe20003f46270 */
[----:B-1----:R-:W-:-:S12]  /*1990*/  @P1 BRA `(.L_x_22) ;  /* 0x0000000000081947 */ /* 0x002fd80003800000 */
[----:B------:R-:W1:Y:S02]  /*19a0*/  SYNCS.PHASECHK.TRANS64.TRYWAIT P1, [R3+URZ], R0 ;  /* 0x00000000030075a7 */ /* 0x000e64000802017f */
[----:B-1----:R-:W-:Y:S05]  /*19b0*/  @!P1 BRA `(.L_x_23) ;  /* 0x0000008800909947 */ /* 0x002fea0003800000 */
.L_x_22:
[----:B------:R-:W-:Y:S05]  /*19c0*/  WARPSYNC.ALL ;  /* 0x0000000000007948 */ /* 0x000fea0003800000 */
[----:B------:R-:W-:Y:S01]  /*19d0*/  UIADD3 UR4, UR43, 0x100, URZ ;  /* 0x000001002b047890 */ /* 0x000fe2000fffe03f */
[----:B------:R-:W-:Y:S01]  /*19e0*/  WARPGROUP.ARRIVE ;  /* 0x00000000000079c5 */ /* 0x000fe20000000000 */
[----:B------:R-:W-:Y:S02]  /*19f0*/  UIADD3 UR5, UR43, 0x8100, URZ ;  /* 0x000081002b057890 */ /* 0x000fe4000fffe03f */
[----:B------:R-:W-:Y:S02]  /*1a00*/  USHF.R.U32.HI UR4, URZ, 0x4, UR4 ;  /* 0x000000043f047899 */ /* 0x000fe40008011604 */
[----:B------:R-:W-:-:S02]  /*1a10*/  USHF.R.U32.HI UR5, URZ, 0x4, UR5 ;  /* 0x000000043f057899 */ /* 0x000fc40008011605 */
[----:B------:R-:W-:Y:S02]  /*1a20*/  ULOP3.LUT UR4, UR4, 0x3fff, URZ, 0xc0, !UPT ;  /* 0x00003fff04047892 */ /* 0x000fe4000f8ec03f */
[----:B------:R-:W-:Y:S02]  /*1a30*/  ULOP3.LUT UR5, UR5, 0x3fff, URZ, 0xc0, !UPT ;  /* 0x00003fff05057892 */ /* 0x000fe4000f8ec03f */
[----:B------:R-:W-:Y:S02]  /*1a40*/  ULOP3.LUT UR4, UR4, 0x10000, URZ, 0xfc, !UPT ;  /* 0x0001000004047892 */ /* 0x000fe4000f8efc3f */
[----:B------:R-:W-:Y:S02]  /*1a50*/  ULOP3.LUT UR5, UR5, 0x10000, URZ, 0xfc, !UPT ;  /* 0x0001000005057892 */ /* 0x000fe4000f8efc3f */
[----:B------:R-:W-:Y:S02]  /*1a60*/  ULEA UR7, UR44, UR4, 0xa ;  /* 0x000000042c077291 */ /* 0x000fe4000f8e503f */
[----:B------:R-:W-:Y:S01]  /*1a70*/  ULEA UR6, UR44, UR5, 0xc ;  /* 0x000000052c067291 */ /* 0x000fe2000f8e603f */
[----:B------:R-:W-:Y:S01]  /*1a80*/  UMOV UR9, 0x40000040 ;  /* 0x4000004000097882 */ /* 0x000fe20000000000 */
[----:B------:R-:W-:-:S03]  /*1a90*/  UMOV UR11, 0x40000040 ;  /* 0x40000040000b7882 */ /* 0x000fc60000000000 */
[----:B------:R-:W-:Y:S02]  /*1aa0*/  UMOV UR8, UR7 ;  /* 0x0000000700087c82 */ /* 0x000fe40008000000 */
[----:B------:R-:W-:Y:S02]  /*1ab0*/  UMOV UR10, UR6 ;  /* 0x00000006000a7c82 */ /* 0x000fe40008000000 */
[----:B------:R-:W-:Y:S01]  /*1ac0*/  HGMMA.64x256x8.F32.TF32 R24, gdesc[UR8], RZ, !UPT, gsb0 ;  /* 0x07e00000081879f0 */ /* 0x000fe2000c0028ff */
[----:B------:R-:W-:Y:S02]  /*1ad0*/  UIADD3 UR8, UR7, 0x2, URZ ;  /* 0x0000000207087890 */ /* 0x000fe4000fffe03f */
[----:B------:R-:W-:Y:S01]  /*1ae0*/  UIADD3 UR10, UR6, 0x2, URZ ;  /* 0x00000002060a7890 */ /* 0x000fe2000fffe03f */
[----:B------:R-:W-:Y:S01]  /*1af0*/  UMOV UR9, 0x40000040 ;  /* 0x4000004000097882 */ /* 0x000fe20000000000 */
[----:B------:R-:W-:Y:S01]  /*1b00*/  UMOV UR11, 0x40000040 ;  /* 0x40000040000b7882 */ /* 0x000fe20000000000 */
[----:B------:R-:W-:-:S02]  /*1b10*/  WARPGROUP.DEPBAR.LE gsb0, 0x0 ;  /* 0x00008000000079c5 */ /* 0x000fc40000010000 */
[----:B------:R-:W-:-:S15]  /*1b20*/  WARPGROUP.ARRIVE ;  /* 0x00000000000079c5 */ /* 0x000fde0000000000 */
[----:B------:R-:W-:-:S05]  /*1b30*/  NOP ;  /* 0x0000000000007918 */ /* 0x000fca0000000000 */
[----:B------:R-:W-:Y:S01]  /*1b40*/  HGMMA.64x256x8.F32.TF32 R24, gdesc[UR8], R24, gsb0 ;  /* 0x07e00000081879f0 */ /* 0x000fe20008002818 */
[----:B------:R-:W-:Y:S02]  /*1b50*/  UIADD3 UR8, UR7, 0x4, URZ ;  /* 0x0000000407087890 */ /* 0x000fe4000fffe03f */
[----:B------:R-:W-:Y:S01]  /*1b60*/  UIADD3 UR10, UR6, 0x4, URZ ;  /* 0x00000004060a7890 */ /* 0x000fe2000fffe03f */
[----:B------:R-:W-:Y:S01]  /*1b70*/  UMOV UR9, 0x40000040 ;  /* 0x4000004000097882 */ /* 0x000fe20000000000 */
[----:B------:R-:W-:Y:S01]  /*1b80*/  UMOV UR11, 0x40000040 ;  /* 0x40000040000b7882 */ /* 0x000fe20000000000 */
[----:B------:R-:W-:Y:S02]  /*1b90*/  WARPGROUP.DEPBAR.LE gsb0, 0x0 ;  /* 0x00008000000079c5 */ /* 0x000fe40000010000 */
        /* <DEDUP_REMOVED lines=42> */
[----:B------:R-:W-:Y:S03]  /*1e40*/  HGMMA.64x256x8.F32.TF32 R24, gdesc[UR8], R24, gsb0 ;  /* 0x07e00000081879f0 */ /* 0x000fe60008002818 */
[----:B------:R-:W-:Y:S02]  /*1e50*/  WARPGROUP.DEPBAR.LE gsb0, 0x0 ;  /* 0x00008000000079c5 */ /* 0x000fe40000010000 */
[----:B------:R-:W-:Y:S05]  /*1e60*/  @!P2 BRA `(.L_x_24) ;  /* 0x0000000400a4a947 */ /* 0x000fea0003800000 */
[----:B------:R-:W-:Y:S01]  /*1e70*/  UIADD3 UR6, UR44, 0x1, URZ ;  /* 0x000000012c067890 */ /* 0x000fe2000fffe03f */
[----:B01----:R-:W-:Y:S02]  /*1e80*/  IMAD.U32 R0, RZ, RZ, UR47 ;  /* 0x0000002fff007e24 */ /* 0x003fe4000f8e00ff */
[----:B------:R-:W-:Y:S01]  /*1e90*/  IMAD.U32 R3, RZ, RZ, UR44 ;  /* 0x0000002cff037e24 */ /* 0x000fe2000f8e00ff */
[----:B------:R-:W-:-:S04]  /*1ea0*/  UISETP.NE.AND UP0, UPT, UR6, 0x2, UPT ;  /* 0x000000020600788c */ /* 0x000fc8000bf05270 */
[----:B------:R-:W-:Y:S02]  /*1eb0*/  USEL UR7, URZ, 0x1, UP0 ;  /* 0x000000013f077887 */ /* 0x000fe40008000000 */
[----:B------:R-:W-:Y:S02]  /*1ec0*/  USEL UR6, UR6, URZ, UP0 ;  /* 0x0000003f06067287 */ /* 0x000fe40008000000 */
[----:B------:R-:W-:-:S06]  /*1ed0*/  ULOP3.LUT UR7, UR48, UR7, URZ, 0x3c, !UPT ;  /* 0x0000000730077292 */ /* 0x000fcc000f8e3c3f */
[----:B------:R-:W-:-:S07]  /*1ee0*/  IMAD.U32 R6, RZ, RZ, UR7 ;  /* 0x00000007ff067e24 */ /* 0x000fce000f8e00ff */
.L_x_31:
[----:B------:R-:W-:Y:S05]  /*1ef0*/  @!P0 BRA `(.L_x_25) ;  /* 0x0000000000048947 */ /* 0x000fea0003800000 */
[----:B------:R-:W-:Y:S01]  /*1f00*/  BPT.TRAP 0x1 ;  /* 0x000000040000795c */ /* 0x000fe20000300000 */
.L_x_25:
[----:B------:R-:W-:Y:S01]  /*1f10*/  ULEA UR7, UR6, UR43, 0x3 ;  /* 0x0000002b06077291 */ /* 0x000fe2000f8e183f */
[----:B------:R-:W-:-:S08]  /*1f20*/  SHF.L.U32 R4, R6, 0x1f, RZ ;  /* 0x0000001f06047819 */ /* 0x000fd000000006ff */
[----:B------:R0:W1:Y:S01]  /*1f30*/  SYNCS.PHASECHK.TRANS64.TRYWAIT P1, [UR7], R4 ;  /* 0x00000004ff0075a7 */ /* 0x0000620008020147 */
[----:B------:R-:W-:Y:S05]  /*1f40*/  @!P0 BRA `(.L_x_26) ;  /* 0x0000000000048947 */ /* 0x000fea0003800000 */
[----:B------:R-:W-:Y:S01]  /*1f50*/  BPT.TRAP 0x1 ;  /* 0x000000040000795c */ /* 0x000fe20000300000 */
.L_x_26:
[----:B-1----:R-:W-:Y:S05]  /*1f60*/  @P1 BRA `(.L_x_27) ;  /* 0x0000000000081947 */ /* 0x002fea0003800000 */
[----:B------:R-:W1:Y:S02]  /*1f70*/  SYNCS.PHASECHK.TRANS64.TRYWAIT P1, [UR7], R4 ;  /* 0x00000004ff0075a7 */ /* 0x000e640008020147 */
[----:B-1----:R-:W-:Y:S05]  /*1f80*/  @!P1 BRA `(.L_x_28) ;  /* 0x0000008400309947 */ /* 0x002fea0003800000 */
.L_x_27:
[----:B------:R-:W-:Y:S01]  /*1f90*/  ULEA UR12, UR6, UR4, 0xa ;  /* 0x00000004060c7291 */ /* 0x000fe2000f8e503f */
[----:B------:R-:W-:Y:S01]  /*1fa0*/  WARPGROUP.ARRIVE ;  /* 0x00000000000079c5 */ /* 0x000fe20000000000 */
[----:B------:R-:W-:Y:S01]  /*1fb0*/  ULEA UR7, UR6, UR5, 0xc ;  /* 0x0000000506077291 */ /* 0x000fe2000f8e603f */
[----:B------:R-:W-:Y:S01]  /*1fc0*/  UMOV UR9, 0x40000040 ;  /* 0x4000004000097882 */ /* 0x000fe20000000000 */
[----:B------:R-:W-:-:S03]  /*1fd0*/  UMOV UR11, 0x40000040 ;  /* 0x40000040000b7882 */ /* 0x000fc60000000000 */
[----:B------:R-:W-:Y:S02]  /*1fe0*/  UMOV UR8, UR12 ;  /* 0x0000000c00087c82 */ /* 0x000fe40008000000 */
[----:B------:R-:W-:Y:S02]  /*1ff0*/  UMOV UR10, UR7 ;  /* 0x00000007000a7c82 */ /* 0x000fe40008000000 */
[----:B------:R-:W-:Y:S01]  /*2000*/  HGMMA.64x256x8.F32.TF32 R24, gdesc[UR8], R24, gsb0 ;  /* 0x07e00000081879f0 */ /* 0x000fe20008002818 */
        /* <DEDUP_REMOVED lines=58> */
[----:B------:R-:W-:Y:S01]  /*23b0*/  BPT.TRAP 0x1 ;  /* 0x000000040000795c */ /* 0x000fe20000300000 */
.L_x_29:
[----:B------:R-:W-:Y:S01]  /*23c0*/  ISETP.NE.AND P1, PT, R152, RZ, PT ;  /* 0x000000ff9800720c */ /* 0x000fe20003f25270 */
[----:B------:R-:W-:-:S12]  /*23d0*/  UISETP.GT.U32.AND UP0, UPT, UR42, 0x1, UPT ;  /* 0x000000012a00788c */ /* 0x000fd8000bf04070 */
[----:B01----:R-:W-:-:S05]  /*23e0*/  @P1 LEA R4, R3, UR43, 0x3 ;  /* 0x0000002b03041c11 */ /* 0x003fca000f8e18ff */
[----:B------:R-:W-:-:S05]  /*23f0*/  @P1 VIADD R4, R4, 0x10 ;  /* 0x0000001004041836 */ /* 0x000fca0000000000 */
[----:B------:R-:W-:-:S04]  /*2400*/  @P1 PRMT R4, R153, 0x654, R4 ;  /* 0x0000065499041816 */ /* 0x000fc80000000004 */
[----:B------:R0:W-:Y:S01]  /*2410*/  @P1 SYNCS.ARRIVE.TRANS64.RED.A1T0 RZ, [R4+URZ], RZ ;  /* 0x000000ff04ff19a7 */ /* 0x0001e2000810043f */
[----:B------:R-:W-:-:S13]  /*2420*/  PLOP3.LUT P1, PT, PT, PT, UP0, 0x80, 0x0 ;  /* 0x000000000000781c */ /* 0x000fda0003f2f008 */
[----:B0-----:R-:W-:Y:S05]  /*2430*/  @P1 BRA `(.L_x_30) ;  /* 0x0000000000041947 */ /* 0x001fea0003800000 */
[----:B------:R-:W-:Y:S01]  /*2440*/  BPT.TRAP 0x1 ;  /* 0x000000040000795c */ /* 0x000fe20000300000 */
.L_x_30:
[----:B------:R-:W-:Y:S01]  /*2450*/  UIADD3 UR6, UR6, 0x1, URZ ;  /* 0x0000000106067890 */ /* 0x000fe2000fffe03f */
[C---:B------:R-:W-:Y:S01]  /*2460*/  ISETP.GT.AND P2, PT, R0.reuse, 0x1, PT ;  /* 0x000000010000780c */ /* 0x040fe20003f44270 */
[----:B------:R-:W-:Y:S02]  /*2470*/  VIADD R3, R3, 0x1 ;  /* 0x0000000103037836 */ /* 0x000fe40000000000 */
[----:B------:R-:W-:Y:S01]  /*2480*/  UISETP.NE.AND UP0, UPT, UR6, 0x2, UPT ;  /* 0x000000020600788c */ /* 0x000fe2000bf05270 */
[----:B------:R-:W-:Y:S02]  /*2490*/  VIADD R0, R0, 0xffffffff ;  /* 0xffffffff00007836 */ /* 0x000fe40000000000 */
[C---:B------:R-:W-:Y:S01]  /*24a0*/  ISETP.NE.AND P1, PT, R3.reuse, 0x2, PT ;  /* 0x000000020300780c */ /* 0x040fe20003f25270 */
[----:B------:R-:W-:Y:S02]  /*24b0*/  USEL UR7, URZ, 0x1, UP0 ;  /* 0x000000013f077887 */ /* 0x000fe40008000000 */
[----:B------:R-:W-:Y:S01]  /*24c0*/  USEL UR6, UR6, URZ, UP0 ;  /* 0x0000003f06067287 */ /* 0x000fe20008000000 */
[----:B------:R-:W-:-:S03]  /*24d0*/  SEL R3, R3, RZ, P1 ;  /* 0x000000ff03037207 */ /* 0x000fc60000800000 */
[----:B------:R-:W-:Y:S01]  /*24e0*/  LOP3.LUT R6, R6, UR7, RZ, 0x3c, !PT ;  /* 0x0000000706067c12 */ /* 0x000fe2000f8e3cff */
[----:B------:R-:W-:Y:S07]  /*24f0*/  @P2 BRA `(.L_x_31) ;  /* 0xfffffff8007c2947 */ /* 0x000fee000383ffff */
.L_x_24:
[----:B------:R-:W-:Y:S01]  /*2500*/  ULDC UR4, c[0x0][0x28c] ;  /* 0x0000a30000047ab9 */ /* 0x000fe20000000800 */
[----:B------:R2:W-:Y:S01]  /*2510*/  SYNCS.ARRIVE.TRANS64.A1T0 RZ, [R158+UR46], RZ ;  /* 0x000000ff9eff79a7 */ /* 0x0005e2000810002e */
[----:B------:R-:W-:-:S06]  /*2520*/  UISETP.GE.AND UP0, UPT, UR4, 0x1, UPT ;  /* 0x000000010400788c */ /* 0x000fcc000bf06270 */
[----:B------:R-:W-:-:S13]  /*2530*/  PLOP3.LUT P1, PT, PT, PT, UP0, 0x80, 0x0 ;  /* 0x000000000000781c */ /* 0x000fda0003f2f008 */
[----:B--2---:R-:W-:Y:S05]  /*2540*/  @!P1 BRA `(.L_x_32) ;  /* 0x0000000000409947 */ /* 0x004fea0003800000 */
[----:B------:R-:W-:Y:S05]  /*2550*/  @!P0 BRA `(.L_x_33) ;  /* 0x0000000000048947 */ /* 0x000fea0003800000 */
[----:B------:R-:W-:Y:S01]  /*2560*/  BPT.TRAP 0x1 ;  /* 0x000000040000795c */ /* 0x000fe20000300000 */
.L_x_33:
[----:B------:R-:W-:Y:S01]  /*2570*/  ISETP.NE.AND P0, PT, R152, RZ, PT ;  /* 0x000000ff9800720c */ /* 0x000fe20003f05270 */
[----:B01----:R-:W-:-:S12]  /*2580*/  IMAD.U32 R3, RZ, RZ, UR43 ;  /* 0x0000002bff037e24 */ /* 0x003fd8000f8e00ff */
[----:B------:R-:W-:-:S05]  /*2590*/  VOTEU.ANY UP0, P0 ;  /* 0x00000000003f7886 */ /* 0x000fca0000000100 */
[----:B------:R-:W-:Y:S02]  /*25a0*/  @UP0 UIADD3 UR5, UR47, UR44, URZ ;  /* 0x0000002c2f050290 */ /* 0x000fe4000fffe03f */
[----:B------:R-:W-:-:S04]  /*25b0*/  UISETP.GT.U32.AND UP0, UPT, UR42, 0x1, UPT ;  /* 0x000000012a00788c */ /* 0x000fc8000bf04070 */
[----:B------:R-:W-:-:S04]  /*25c0*/  IMAD.U32 R0, RZ, RZ, UR5 ;  /* 0x00000005ff007e24 */ /* 0x000fc8000f8e00ff */
[----:B------:R-:W-:-:S05]  /*25d0*/  @P0 IMAD.SHL.U32 R0, R0, 0x8, RZ ;  /* 0x0000000800000824 */ /* 0x000fca00078e00ff */
[----:B------:R-:W-:-:S04]  /*25e0*/  @P0 LOP3.LUT R0, R0, 0x8, RZ, 0xc0, !PT ;  /* 0x0000000800000812 */ /* 0x000fc800078ec0ff */
[----:B------:R-:W-:-:S04]  /*25f0*/  @P0 IADD3 R0, R3, 0x10, R0 ;  /* 0x0000001003000810 */ /* 0x000fc80007ffe000 */
[----:B------:R-:W-:-:S04]  /*2600*/  @P0 PRMT R0, R153, 0x654, R0 ;  /* 0x0000065499000816 */ /* 0x000fc80000000000 */
[----:B------:R2:W-:Y:S01]  /*2610*/  @P0 SYNCS.ARRIVE.TRANS64.RED.A1T0 RZ, [R0+URZ], RZ ;  /* 0x000000ff00ff09a7 */ /* 0x0005e2000810043f */
[----:B------:R-:W-:-:S13]  /*2620*/  PLOP3.LUT P0, PT, PT, PT, UP0, 0x80, 0x0 ;  /* 0x000000000000781c */ /* 0x000fda0003f0f008 */
[----:B--2---:R-:W-:Y:S05]  /*2630*/  @P0 BRA `(.L_x_32) ;  /* 0x0000000000040947 */ /* 0x004fea0003800000 */
[----:B------:R-:W-:Y:S01]  /*2640*/  BPT.TRAP 0x1 ;  /* 0x000000040000795c */ /* 0x000fe20000300000 */
.L_x_32:
[----:B01----:R-:W-:Y:S01]  /*2650*/  SHF.L.U32 R0, R170, 0x1f, RZ ;  /* 0x0000001faa007819 */ /* 0x003fe200000006ff */
[----:B------:R-:W-:Y:S01]  /*2660*/  ULEA UR6, UR37, UR44, 0x1 ;  /* 0x0000002c25067291 */ /* 0x000fe2000f8e083f */
[----:B------:R-:W0:Y:S01]  /*2670*/  LDC R7, c[0x0][0x288] ;  /* 0x0000a200ff077b82 */ /* 0x000e220000000800 */
[----:B------:R-:W-:Y:S01]  /*2680*/  UIADD3 UR4, UR4, 0x7e, URZ ;  /* 0x0000007e04047890 */ /* 0x000fe2000fffe03f */
[----:B------:R-:W-:Y:S01]  /*2690*/  IMAD.SHL.U32 R12, R156, 0x2, RZ ;  /* 0x000000029c0c7824 */ /* 0x000fe200078e00ff */
[----:B------:R-:W-:Y:S02]  /*26a0*/  USHF.R.U32.HI UR5, URZ, 0x1, UR6 ;  /* 0x000000013f057899 */ /* 0x000fe40008011606 */
[----:B------:R-:W-:Y:S02]  /*26b0*/  UISETP.GT.U32.AND UP0, UPT, UR6, 0x1, UPT ;  /* 0x000000010600788c */ /* 0x000fe4000bf04070 */
[----:B------:R-:W-:Y:S01]  /*26c0*/  ULOP3.LUT UR5, UR5, 0x1, URZ, 0xc0, !UPT ;  /* 0x0000000105057892 */ /* 0x000fe2000f8ec03f */
[----:B------:R-:W1:Y:S01]  /*26d0*/  SYNCS.PHASECHK.TRANS64.TRYWAIT P0, [R157+UR45+0x10], R0 ;  /* 0x000010009d0075a7 */ /* 0x000e62000800016d */
[----:B------:R-:W-:Y:S01]  /*26e0*/  UISETP.LT.U32.AND UP0, UPT, UR4, 0x7f, UP0 ;  /* 0x0000007f0400788c */ /* 0x000fe20008701070 */
[----:B------:R-:W-:Y:S01]  /*26f0*/  SHF.R.S32.HI R13, RZ, 0x1f, R12 ;  /* 0x0000001fff0d7819 */ /* 0x000fe2000001140c */
[----:B------:R-:W-:-:S02]  /*2700*/  UISETP.NE.U32.AND UP1, UPT, UR5, 0x1, UPT ;  /* 0x000000010500788c */ /* 0x000fc4000bf25070 */
[----:B------:R-:W-:Y:S02]  /*2710*/  USEL UR5, URZ, 0x1, !UP0 ;  /* 0x000000013f057887 */ /* 0x000fe4000c000000 */
[----:B------:R-:W-:-:S04]  /*2720*/  UISETP.GT.U32.AND UP1, UPT, UR4, 0x7e, !UP1 ;  /* 0x0000007e0400788c */ /* 0x000fc8000cf24070 */
[----:B------:R-:W-:-:S04]  /*2730*/  USEL UR4, URZ, 0x1, !UP1 ;  /* 0x000000013f047887 */ /* 0x000fc8000c800000 */
[----:B------:R-:W-:Y:S01]  /*2740*/  ULOP3.LUT UR48, UR4, UR48, UR5, 0x96, !UPT ;  /* 0x0000003004307292 */ /* 0x000fe2000f8e9605 */
[----:B01----:R-:W-:Y:S11]  /*2750*/  @!P0 BRA `(.L_x_34) ;  /* 0x0000007c00548947 */ /* 0x003ff60003800000 */
.L_x_314:
[----:B------:R-:W-:Y:S01]  /*2760*/  IMAD.SHL.U32 R6, R18, 0x40, RZ ;  /* 0x0000004012067824 */ /* 0x000fe200078e00ff */
[----:B------:R-:W-:Y:S01]  /*2770*/  ULDC UR6, c[0x0][0x284] ;  /* 0x0000a10000067ab9 */ /* 0x000fe20000000800 */
[----:B------:R-:W-:Y:S01]  /*2780*/  IMAD.SHL.U32 R14, R2, 0x100, RZ ;  /* 0x00000100020e7824 */ /* 0x000fe200078e00ff */
[----:B------:R-:W-:Y:S01]  /*2790*/  SHF.R.S32.HI R163, RZ, 0x1f, R19 ;  /* 0x0000001fffa37819 */ /* 0x000fe20000011413 */
[----:B------:R-:W-:Y:S01]  /*27a0*/  ULDC.64 UR4, c[0x0][0x5d0] ;  /* 0x0001740000047ab9 */ /* 0x000fe20000000a00 */
[----:B------:R-:W-:Y:S01]  /*27b0*/  ISETP.GE.AND P0, PT, R6, UR6, PT ;  /* 0x0000000606007c0c */ /* 0x000fe2000bf06270 */
[----:B------:R-:W-:Y:S01]  /*27c0*/  IMAD.WIDE.U32 R2, R19, UR4, R12 ;  /* 0x0000000413027c25 */ /* 0x000fe2000f8e000c */
[----:B------:R-:W-:Y:S01]  /*27d0*/  SHF.R.S32.HI R15, RZ, 0x1f, R14 ;  /* 0x0000001fff0f7819 */ /* 0x000fe2000001140e */
[----:B------:R-:W-:Y:S01]  /*27e0*/  ULOP3.LUT UR44, UR44, 0x1, URZ, 0xc0, !UPT ;  /* 0x000000012c2c7892 */ /* 0x000fe2000f8ec03f */
[C---:B------:R-:W-:Y:S01]  /*27f0*/  ISETP.GE.OR P0, PT, R14.reuse, R7, P0 ;  /* 0x000000070e00720c */ /* 0x040fe20000706670 */
[----:B0-----:R-:W-:Y:S01]  /*2800*/  IMAD R0, R163, UR4, RZ ;  /* 0x00000004a3007c24 */ /* 0x001fe2000f8e02ff */
[----:B------:R-:W-:-:S03]  /*2810*/  IADD3 R4, P1, R14, R2, RZ ;  /* 0x000000020e047210 */ /* 0x000fc60007f3e0ff */
[----:B------:R-:W-:-:S05]  /*2820*/  IMAD R5, R19, UR5, R0 ;  /* 0x0000000513057c24 */ /* 0x000fca000f8e0200 */
[----:B------:R-:W-:-:S03]  /*2830*/  IADD3.X R5, R15, R3, R5, P1, !PT ;  /* 0x000000030f057210 */ /* 0x000fc60000ffe405 */
[----:B------:R-:W-:Y:S05]  /*2840*/  @P0 BRA `(.L_x_35) ;  /* 0x00000064000c0947 */ /* 0x000fea0003800000 */
[----:B------:R-:W0:Y:S01]  /*2850*/  LDC.64 R10, c[0x0][0x5c8] ;  /* 0x00017200ff0a7b82 */ /* 0x000e220000000a00 */
[----:B-----5:R-:W-:Y:S01]  /*2860*/  FSETP.NEU.AND P0, PT, R22, RZ, PT ;  /* 0x000000ff1600720b */ /* 0x020fe20003f0d000 */
[----:B------:R-:W-:Y:S01]  /*2870*/  IMAD R3, R156, -0x2, R7 ;  /* 0xfffffffe9c037824 */ /* 0x000fe200078e0207 */
[----:B------:R-:W-:Y:S01]  /*2880*/  BSSY B0, `(.L_x_35) ;  /* 0x000063f000007945 */ /* 0x000fe20003800000 */
[----:B------:R-:W-:-:S04]  /*2890*/  IMAD.WIDE R172, R18, 0x40, R154 ;  /* 0x0000004012ac7825 */ /* 0x000fc800078e029a */
[----:B------:R-:W-:Y:S02]  /*28a0*/  IMAD.IADD R0, R3, 0x1, -R14 ;  /* 0x0000000103007824 */ /* 0x000fe400078e0a0e */
[----:B------:R-:W-:-:S03]  /*28b0*/  IMAD.IADD R2, R161, 0x1, -R6 ;  /* 0x00000001a1027824 */ /* 0x000fc600078e0a06 */
[----:B------:R-:W-:-:S04]  /*28c0*/  ISETP.GT.AND P1, PT, R0, RZ, PT ;  /* 0x000000ff0000720c */ /* 0x000fc80003f24270 */
[----:B------:R-:W-:Y:S01]  /*28d0*/  ISETP.GT.AND P3, PT, R2, RZ, P1 ;  /* 0x000000ff0200720c */ /* 0x000fe20000f64270 */
[-C--:B0-----:R-:W-:Y:S02]  /*28e0*/  IMAD R3, R173, R10.reuse, RZ ;  /* 0x0000000aad037224 */ /* 0x081fe400078e02ff */
[----:B------:R-:W-:-:S04]  /*28f0*/  IMAD.WIDE.U32 R174, R172, R10, R4 ;  /* 0x0000000aacae7225 */ /* 0x000fc800078e0004 */
[----:B------:R-:W-:-:S04]  /*2900*/  IMAD R3, R172, R11, R3 ;  /* 0x0000000bac037224 */ /* 0x000fc800078e0203 */
[----:B------:R-:W-:Y:S01]  /*2910*/  IMAD.IADD R179, R175, 0x1, R3 ;  /* 0x00000001afb37824 */ /* 0x000fe200078e0203 */
[----:B------:R-:W-:Y:S06]  /*2920*/  @!P0 BRA `(.L_x_36) ;  /* 0x0000004400988947 */ /* 0x000fec0003800000 */
[----:B------:R-:W0:Y:S01]  /*2930*/  LDC.64 R20, c[0x0][0x5b8] ;  /* 0x00016e00ff147b82 */ /* 0x000e220000000a00 */
[----:B------:R-:W-:-:S07]  /*2940*/  ULDC.64 UR4, c[0x0][0x5c0] ;  /* 0x0001700000047ab9 */ /* 0x000fce0000000a00 */
[----:B------:R-:W1:Y:S08]  /*2950*/  LDC.64 R176, c[0x0][0x5b0] ;  /* 0x00016c00ffb07b82 */ /* 0x000e700000000a00 */
[----:B------:R-:W2:Y:S01]  /*2960*/  LDC.64 R8, c[0x0][0x5a8] ;  /* 0x00016a00ff087b82 */ /* 0x000ea20000000a00 */
[-C--:B0-----:R-:W-:Y:S02]  /*2970*/  IMAD R6, R163, R20.reuse, RZ ;  /* 0x00000014a3067224 */ /* 0x081fe400078e02ff */
[----:B------:R-:W-:-:S04]  /*2980*/  IMAD.WIDE.U32 R4, R19, R20, R12 ;  /* 0x0000001413047225 */ /* 0x000fc800078e000c */
[----:B------:R-:W-:Y:S01]  /*2990*/  IMAD R171, R19, R21, R6 ;  /* 0x0000001513ab7224 */ /* 0x000fe200078e0206 */
[----:B------:R-:W-:Y:S01]  /*29a0*/  IADD3 R162, P0, R14, R4, RZ ;  /* 0x000000040ea27210 */ /* 0x000fe20007f1e0ff */
[----:B-1----:R-:W-:-:S03]  /*29b0*/  IMAD R3, R173, R176, RZ ;  /* 0x000000b0ad037224 */ /* 0x002fc600078e02ff */
[----:B------:R-:W-:Y:S01]  /*29c0*/  IADD3.X R163, R15, R5, R171, P0, !PT ;  /* 0x000000050fa37210 */ /* 0x000fe200007fe4ab */
[C---:B------:R-:W-:Y:S02]  /*29d0*/  IMAD R173, R172.reuse, R177, R3 ;  /* 0x000000b1acad7224 */ /* 0x040fe400078e0203 */
[----:B------:R-:W-:-:S04]  /*29e0*/  IMAD.WIDE.U32 R4, R172, R176, R162 ;  /* 0x000000b0ac047225 */ /* 0x000fc800078e00a2 */
[----:B------:R-:W-:Y:S01]  /*29f0*/  IMAD.IADD R3, R5, 0x1, R173 ;  /* 0x0000000105037824 */ /* 0x000fe200078e02ad */
[----:B--2---:R-:W-:-:S04]  /*2a00*/  LEA R164, P0, R4, R8, 0x2 ;  /* 0x0000000804a47211 */ /* 0x004fc800078010ff */
[----:B------:R-:W-:-:S05]  /*2a10*/  LEA.HI.X R165, R4, R9, R3, 0x2, P0 ;  /* 0x0000000904a57211 */ /* 0x000fca00000f1403 */
[----:B------:R0:W2:Y:S01]  /*2a20*/  @P3 LDG.E.LTC128B R3, desc[UR50][R164.64] ;  /* 0x00000032a4033981 */ /* 0x0000a2000c1e1920 */
[----:B------:R-:W-:Y:S01]  /*2a30*/  IMAD.WIDE.U32 R4, R172, R176, R14 ;  /* 0x000000b0ac047225 */ /* 0x000fe200078e000e */
[----:B------:R-:W-:Y:S01]  /*2a40*/  SHF.L.U64.HI R169, R176, 0x3, R177 ;  /* 0x00000003b0a97819 */ /* 0x000fe200000102b1 */
[----:B------:R-:W-:Y:S01]  /*2a50*/  BSSY B1, `(.L_x_37) ;  /* 0x0000017000017945 */ /* 0x000fe20003800000 */
[----:B------:R-:W-:Y:S01]  /*2a60*/  ISETP.GT.AND P1, PT, R2, 0x8, P1 ;  /* 0x000000080200780c */ /* 0x000fe20000f24270 */
[----:B------:R-:W-:Y:S01]  /*2a70*/  IMAD.SHL.U32 R168, R176, 0x8, RZ ;  /* 0x00000008b0a87824 */ /* 0x000fe200078e00ff */
[----:B------:R-:W-:-:S03]  /*2a80*/  IADD3 R166, P0, R12, R4, RZ ;  /* 0x000000040ca67210 */ /* 0x000fc60007f1e0ff */
[----:B------:R-:W-:Y:S01]  /*2a90*/  IMAD.WIDE.U32 R168, R172, R176, R168 ;  /* 0x000000b0aca87225 */ /* 0x000fe200078e00a8 */
[----:B------:R-:W-:Y:S02]  /*2aa0*/  IADD3.X R167, R13, R173, R5, P0, !PT ;  /* 0x000000ad0da77210 */ /* 0x000fe400007fe405 */
[C---:B------:R-:W-:Y:S01]  /*2ab0*/  LEA R4, P0, R174.reuse, UR4, 0x2 ;  /* 0x00000004ae047c11 */ /* 0x040fe2000f8010ff */
[----:B------:R-:W-:Y:S02]  /*2ac0*/  IMAD.IADD R173, R173, 0x1, R169 ;  /* 0x00000001adad7824 */ /* 0x000fe400078e02a9 */
[----:B------:R-:W-:Y:S01]  /*2ad0*/  IMAD.WIDE.U32 R166, R19, R20, R166 ;  /* 0x0000001413a67225 */ /* 0x000fe200078e00a6 */
[----:B------:R-:W-:Y:S02]  /*2ae0*/  LEA.HI.X R5, R174, UR5, R179, 0x2, P0 ;  /* 0x00000005ae057c11 */ /* 0x000fe400080f14b3 */
[----:B------:R-:W-:Y:S01]  /*2af0*/  ISETP.GT.AND P0, PT, R0, 0x1, PT ;  /* 0x000000010000780c */ /* 0x000fe20003f04270 */
[----:B------:R-:W-:Y:S01]  /*2b00*/  IMAD.IADD R7, R171, 0x1, R167 ;  /* 0x00000001ab077824 */ /* 0x000fe200078e02a7 */
[----:B------:R-:W-:-:S02]  /*2b10*/  LEA R6, P2, R166, R8, 0x2 ;  /* 0x00000008a6067211 */ /* 0x000fc400078410ff */
[----:B------:R-:W-:Y:S02]  /*2b20*/  ISETP.GT.AND P5, PT, R2, RZ, P0 ;  /* 0x000000ff0200720c */ /* 0x000fe400007a4270 */
[----:B------:R-:W-:Y:S02]  /*2b30*/  LEA.HI.X R7, R166, R9, R7, 0x2, P2 ;  /* 0x00000009a6077211 */ /* 0x000fe400010f1407 */
[----:B0-----:R-:W-:-:S04]  /*2b40*/  IADD3 R164, P2, R162, R168, RZ ;  /* 0x000000a8a2a47210 */ /* 0x001fc80007f5e0ff */
[----:B------:R-:W-:Y:S01]  /*2b50*/  LEA R162, P4, R164, R8, 0x2 ;  /* 0x00000008a4a27211 */ /* 0x000fe200078810ff */
[----:B--2---:R-:W-:-:S04]  /*2b60*/  FMUL R21, R3, R22 ;  /* 0x0000001603157220 */ /* 0x004fc80000400000 */
[----:B------:R-:W-:Y:S01]  /*2b70*/  FFMA R165, R24, R23, R21 ;  /* 0x0000001718a57223 */ /* 0x000fe20000000015 */
[----:B------:R-:W-:-:S04]  /*2b80*/  IMAD.X R21, R173, 0x1, R163, P2 ;  /* 0x00000001ad157824 */ /* 0x000fc800010e06a3 */
[----:B------:R0:W-:Y:S01]  /*2b90*/  @P3 STG.E desc[UR50][R4.64], R165 ;  /* 0x000000a504003986 */ /* 0x0001e2000c101932 */
[----:B------:R-:W-:Y:S05]  /*2ba0*/  @!P5 BRA `(.L_x_38) ;  /* 0x000000000004d947 */ /* 0x000fea0003800000 */
[----:B------:R1:W5:Y:S02]  /*2bb0*/  LDG.E.LTC128B R3, desc[UR50][R6.64+0x4] ;  /* 0x0000043206037981 */ /* 0x000364000c1e1920 */
.L_x_38:
[----:B------:R-:W-:Y:S05]  /*2bc0*/  BSYNC B1 ;  /* 0x0000000000017941 */ /* 0x000fea0003800000 */
.L_x_37:
[----:B-----5:R-:W-:Y:S01]  /*2bd0*/  FMUL R18, R3, R22 ;  /* 0x0000001603127220 */ /* 0x020fe20000400000 */
[----:B------:R-:W-:-:S03]  /*2be0*/  LEA.HI.X R163, R164, R9, R21, 0x2, P4 ;  /* 0x00000009a4a37211 */ /* 0x000fc600020f1415 */
[----:B0-----:R-:W-:Y:S01]  /*2bf0*/  FFMA R165, R25, R23, R18 ;  /* 0x0000001719a57223 */ /* 0x001fe20000000012 */
[----:B------:R-:W-:-:S04]  /*2c00*/  IMAD.MOV.U32 R25, RZ, RZ, R3 ;  /* 0x000000ffff197224 */ /* 0x000fc800078e0003 */
[----:B------:R0:W-:Y:S04]  /*2c10*/  @P5 STG.E desc[UR50][R4.64+0x4], R165 ;  /* 0x000004a504005986 */ /* 0x0001e8000c101932 */
[----:B------:R-:W2:Y:S01]  /*2c20*/  @P1 LDG.E.LTC128B R25, desc[UR50][R162.64] ;  /* 0x00000032a2191981 */ /* 0x000ea2000c1e1920 */
[----:B------:R-:W-:Y:S01]  /*2c30*/  IADD3 R12, P2, P3, R12, R168, R14 ;  /* 0x000000a80c0c7210 */ /* 0x000fe20007b5e00e */
[----:B------:R-:W-:Y:S01]  /*2c40*/  BSSY B1, `(.L_x_39) ;  /* 0x0000010000017945 */ /* 0x000fe20003800000 */
[C---:B------:R-:W-:Y:S02]  /*2c50*/  SHF.L.U64.HI R11, R10.reuse, 0x5, R11 ;  /* 0x000000050a0b7819 */ /* 0x040fe4000001020b */
[----:B------:R-:W-:Y:S02]  /*2c60*/  IADD3.X R13, R13, R173, R15, P2, P3 ;  /* 0x000000ad0d0d7210 */ /* 0x000fe400017e640f */
[----:B------:R-:W-:-:S02]  /*2c70*/  LEA R10, P3, R10, R4, 0x5 ;  /* 0x000000040a0a7211 */ /* 0x000fc400078628ff */
[----:B------:R-:W-:Y:S01]  /*2c80*/  ISETP.GT.AND P0, PT, R2, 0x8, P0 ;  /* 0x000000080200780c */ /* 0x000fe20000704270 */
[----:B------:R-:W-:Y:S01]  /*2c90*/  IMAD.WIDE.U32 R20, R19, R20, R12 ;  /* 0x0000001413147225 */ /* 0x000fe200078e000c */
[----:B------:R-:W-:-:S03]  /*2ca0*/  ISETP.GT.AND P2, PT, R0, 0x8, PT ;  /* 0x000000080000780c */ /* 0x000fc60003f44270 */
[----:B------:R-:W-:Y:S01]  /*2cb0*/  IMAD.X R11, R11, 0x1, R5, P3 ;  /* 0x000000010b0b7824 */ /* 0x000fe200018e0605 */
[----:B------:R-:W-:Y:S01]  /*2cc0*/  LEA R8, P4, R20, R8, 0x2 ;  /* 0x0000000814087211 */ /* 0x000fe200078810ff */
[----:B------:R-:W-:-:S05]  /*2cd0*/  IMAD.IADD R12, R171, 0x1, R21 ;  /* 0x00000001ab0c7824 */ /* 0x000fca00078e0215 */
[----:B------:R-:W-:Y:S01]  /*2ce0*/  LEA.HI.X R9, R20, R9, R12, 0x2, P4 ;  /* 0x0000000914097211 */ /* 0x000fe200020f140c */
[----:B--2---:R-:W-:-:S04]  /*2cf0*/  FMUL R3, R25, R22 ;  /* 0x0000001619037220 */ /* 0x004fc80000400000 */
[----:B------:R-:W-:-:S05]  /*2d00*/  FFMA R3, R26, R23, R3 ;  /* 0x000000171a037223 */ /* 0x000fca0000000003 */
[----:B------:R0:W-:Y:S01]  /*2d10*/  @P1 STG.E desc[UR50][R10.64], R3 ;  /* 0x000000030a001986 */ /* 0x0001e2000c101932 */
[----:B------:R-:W-:Y:S05]  /*2d20*/  @!P0 BRA `(.L_x_40) ;  /* 0x0000000000048947 */ /* 0x000fea0003800000 */
[----:B------:R2:W5:Y:S02]  /*2d30*/  LDG.E.LTC128B R25, desc[UR50][R8.64+0x4] ;  /* 0x0000043208197981 */ /* 0x000564000c1e1920 */
.L_x_40:
[----:B------:R-:W-:Y:S05]  /*2d40*/  BSYNC B1 ;  /* 0x0000000000017941 */ /* 0x000fea0003800000 */
.L_x_39:
[----:B-----5:R-:W-:Y:S01]  /*2d50*/  FMUL R12, R25, R22 ;  /* 0x00000016190c7220 */ /* 0x020fe20000400000 */
[----:B------:R-:W-:Y:S01]  /*2d60*/  ISETP.GT.AND P3, PT, R2, RZ, P2 ;  /* 0x000000ff0200720c */ /* 0x000fe20001764270 */
[----:B------:R-:W-:Y:S01]  /*2d70*/  BSSY B1, `(.L_x_41) ;  /* 0x0000006000017945 */ /* 0x000fe20003800000 */
[----:B------:R-:W-:Y:S01]  /*2d80*/  ISETP.GT.AND P1, PT, R0, 0x9, PT ;  /* 0x000000090000780c */ /* 0x000fe20003f24270 */
[----:B------:R-:W-:-:S05]  /*2d90*/  FFMA R27, R27, R23, R12 ;  /* 0x000000171b1b7223 */ /* 0x000fca000000000c */
[----:B------:R3:W-:Y:S05]  /*2da0*/  @P0 STG.E desc[UR50][R10.64+0x4], R27 ;  /* 0x0000041b0a000986 */ /* 0x0007ea000c101932 */
[----:B------:R-:W-:Y:S05]  /*2db0*/  @!P3 BRA `(.L_x_42) ;  /* 0x000000000004b947 */ /* 0x000fea0003800000 */
[----:B------:R4:W5:Y:S02]  /*2dc0*/  LDG.E.LTC128B R25, desc[UR50][R6.64+0x20] ;  /* 0x0000203206197981 */ /* 0x000964000c1e1920 */
.L_x_42:
[----:B------:R-:W-:Y:S05]  /*2dd0*/  BSYNC B1 ;  /* 0x0000000000017941 */ /* 0x000fea0003800000 */
.L_x_41:
[----:B0----5:R-:W-:Y:S01]  /*2de0*/  FMUL R3, R25, R22 ;  /* 0x0000001619037220 */ /* 0x021fe20000400000 */
[----:B------:R-:W-:Y:S01]  /*2df0*/  ISETP.GT.AND P0, PT, R2, RZ, P1 ;  /* 0x000000ff0200720c */ /* 0x000fe20000f04270 */
[----:B------:R-:W-:Y:S02]  /*2e00*/  BSSY B1, `(.L_x_43) ;  /* 0x0000005000017945 */ /* 0x000fe40003800000 */
[----:B------:R-:W-:-:S05]  /*2e10*/  FFMA R3, R28, R23, R3 ;  /* 0x000000171c037223 */ /* 0x000fca0000000003 */
[----:B------:R0:W-:Y:S05]  /*2e20*/  @P3 STG.E desc[UR50][R4.64+0x20], R3 ;  /* 0x0000200304003986 */ /* 0x0001ea000c101932 */
[----:B------:R-:W-:Y:S05]  /*2e30*/  @!P0 BRA `(.L_x_44) ;  /* 0x0000000000048947 */ /* 0x000fea0003800000 */
[----:B------:R0:W5:Y:S02]  /*2e40*/  LDG.E.LTC128B R25, desc[UR50][R6.64+0x24] ;  /* 0x0000243206197981 */ /* 0x000164000c1e1920 */
.L_x_44:
[----:B------:R-:W-:Y:S05]  /*2e50*/  BSYNC B1 ;  /* 0x0000000000017941 */ /* 0x000fea0003800000 */
.L_x_43:
[----:B-----5:R-:W-:Y:S01]  /*2e60*/  FMUL R12, R25, R22 ;  /* 0x00000016190c7220 */ /* 0x020fe20000400000 */
[----:B------:R-:W-:Y:S01]  /*2e70*/  ISETP.GT.AND P2, PT, R2, 0x8, P2 ;  /* 0x000000080200780c */ /* 0x000fe20001744270 */
[----:B------:R-:W-:Y:S02]  /*2e80*/  BSSY B1, `(.L_x_45) ;  /* 0x0000005000017945 */ /* 0x000fe40003800000 */
[----:B------:R-:W-:-:S05]  /*2e90*/  FFMA R29, R29, R23, R12 ;  /* 0x000000171d1d7223 */ /* 0x000fca000000000c */
[----:B------:R0:W-:Y:S05]  /*2ea0*/  @P0 STG.E desc[UR50][R4.64+0x24], R29 ;  /* 0x0000241d04000986 */ /* 0x0001ea000c101932 */
[----:B------:R-:W-:Y:S05]  /*2eb0*/  @!P2 BRA `(.L_x_46) ;  /* 0x000000000004a947 */ /* 0x000fea0003800000 */
[----:B------:R0:W5:Y:S02]  /*2ec0*/  LDG.E.LTC128B R25, desc[UR50][R8.64+0x20] ;  /* 0x0000203208197981 */ /* 0x000164000c1e1920 */
.L_x_46:
[----:B------:R-:W-:Y:S05]  /*2ed0*/  BSYNC B1 ;  /* 0x0000000000017941 */ /* 0x000fea0003800000 */
.L_x_45:
[----:B0----5:R-:W-:Y:S01]  /*2ee0*/  FMUL R3, R25, R22 ;  /* 0x0000001619037220 */ /* 0x021fe20000400000 */
[----:B------:R-:W-:Y:S01]  /*2ef0*/  ISETP.GT.AND P1, PT, R2, 0x8, P1 ;  /* 0x000000080200780c */ /* 0x000fe20000f24270 */
[----:B------:R-:W-:Y:S01]  /*2f00*/  BSSY B1, `(.L_x_47) ;  /* 0x0000006000017945 */ /* 0x000fe20003800000 */
[----:B------:R-:W-:Y:S01]  /*2f10*/  ISETP.GT.AND P0, PT, R0, 0x10, PT ;  /* 0x000000100000780c */ /* 0x000fe20003f04270 */
[----:B------:R-:W-:-:S05]  /*2f20*/  FFMA R3, R30, R23, R3 ;  /* 0x000000171e037223 */ /* 0x000fca0000000003 */
[----:B------:R0:W-:Y:S05]  /*2f30*/  @P2 STG.E desc[UR50][R10.64+0x20], R3 ;  /* 0x000020030a002986 */ /* 0x0001ea000c101932 */
[----:B------:R-:W-:Y:S05]  /*2f40*/  @!P1 BRA `(.L_x_48) ;  /* 0x0000000000049947 */ /* 0x000fea0003800000 */
[----:B------:R0:W5:Y:S02]  /*2f50*/  LDG.E.LTC128B R25, desc[UR50][R8.64+0x24] ;  /* 0x0000243208197981 */ /* 0x000164000c1e1920 */
.L_x_48:
[----:B------:R-:W-:Y:S05]  /*2f60*/  BSYNC B1 ;  /* 0x0000000000017941 */ /* 0x000fea0003800000 */
.L_x_47:
        /* <DEDUP_REMOVED lines=8> */
.L_x_50:
[----:B------:R-:W-:Y:S05]  /*2ff0*/  BSYNC B1 ;  /* 0x0000000000017941 */ /* 0x000fea0003800000 */
.L_x_49:
[----:B0----5:R-:W-:Y:S01]  /*3000*/  FMUL R3, R25, R22 ;  /* 0x0000001619037220 */ /* 0x021fe20000400000 */
[----:B------:R-:W-:Y:S01]  /*3010*/  ISETP.GT.AND P1, PT, R2, RZ, P2 ;  /* 0x000000ff0200720c */ /* 0x000fe20001724270 */
[----:B------:R-:W-:Y:S02]  /*3020*/  BSSY B1, `(.L_x_51) ;  /* 0x0000005000017945 */ /* 0x000fe40003800000 */
[----:B------:R-:W-:-:S05]  /*3030*/  FFMA R3, R32, R23, R3 ;  /* 0x0000001720037223 */ /* 0x000fca0000000003 */
[----:B------:R0:W-:Y:S05]  /*3040*/  @P3 STG.E desc[UR50][R4.64+0x40], R3 ;  /* 0x0000400304003986 */ /* 0x0001ea000c101932 */
[----:B------:R-:W-:Y:S05]  /*3050*/  @!P1 BRA `(.L_x_52) ;  /* 0x0000000000049947 */ /* 0x000fea0003800000 */
[----:B------:R0:W5:Y:S02]  /*3060*/  LDG.E.LTC128B R25, desc[UR50][R6.64+0x44] ;  /* 0x0000443206197981 */ /* 0x000164000c1e1920 */
.L_x_52:
[----:B------:R-:W-:Y:S05]  /*3070*/  BSYNC B1 ;  /* 0x0000000000017941 */ /* 0x000fea0003800000 */
.L_x_51:
[----:B-----5:R-:W-:Y:S01]  /*3080*/  FMUL R12, R25, R22 ;  /* 0x00000016190c7220 */ /* 0x020fe20000400000 */
[----:B------:R-:W-:Y:S01]  /*3090*/  ISETP.GT.AND P0, PT, R2, 0x8, P0 ;  /* 0x000000080200780c */ /* 0x000fe20000704270 */
[----:B------:R-:W-:Y:S02]  /*30a0*/  BSSY B1, `(.L_x_53) ;  /* 0x0000005000017945 */ /* 0x000fe40003800000 */
[----:B------:R-:W-:-:S05]  /*30b0*/  FFMA R33, R33, R23, R12 ;  /* 0x0000001721217223 */ /* 0x000fca000000000c */
[----:B------:R0:W-:Y:S05]  /*30c0*/  @P1 STG.E desc[UR50][R4.64+0x44], R33 ;  /* 0x0000442104001986 */ /* 0x0001ea000c101932 */
[----:B------:R-:W-:Y:S05]  /*30d0*/  @!P0 BRA `(.L_x_54) ;  /* 0x0000000000048947 */ /* 0x000fea0003800000 */
[----:B------:R0:W5:Y:S02]  /*30e0*/  LDG.E.LTC128B R25, desc[UR50][R8.64+0x40] ;  /* 0x0000403208197981 */ /* 0x000164000c1e1920 */
.L_x_54:
[----:B------:R-:W-:Y:S05]  /*30f0*/  BSYNC B1 ;  /* 0x0000000000017941 */ /* 0x000fea0003800000 */
.L_x_53:
        /* <DEDUP_REMOVED lines=8> */
.L_x_56:
[----:B------:R-:W-:Y:S05]  /*3180*/  BSYNC B1 ;  /* 0x0000000000017941 */ /* 0x000fea0003800000 */
.L_x_55:
        /* <DEDUP_REMOVED lines=8> */
.L_x_58:
[----:B------:R-:W-:Y:S05]  /*3210*/  BSYNC B1 ;  /* 0x0000000000017941 */ /* 0x000fea0003800000 */
.L_x_57:
[----:B0----5:R-:W-:Y:S01]  /*3220*/  FMUL R3, R25, R22 ;  /* 0x0000001619037220 */ /* 0x021fe20000400000 */
[----:B------:R-:W-:Y:S01]  /*3230*/  ISETP.GT.AND P2, PT, R2, RZ, P0 ;  /* 0x000000ff0200720c */ /* 0x000fe20000744270 */
[----:B------:R-:W-:Y:S02]  /*3240*/  BSSY B1, `(.L_x_59) ;  /* 0x0000005000017945 */ /* 0x000fe40003800000 */
[----:B------:R-:W-:-:S05]  /*3250*/  FFMA R3, R36, R23, R3 ;  /* 0x0000001724037223 */ /* 0x000fca0000000003 */
[----:B------:R0:W-:Y:S05]  /*3260*/  @P3 STG.E desc[UR50][R4.64+0x60], R3 ;  /* 0x0000600304003986 */ /* 0x0001ea000c101932 */
[----:B------:R-:W-:Y:S05]  /*3270*/  @!P2 BRA `(.L_x_60) ;  /* 0x000000000004a947 */ /* 0x000fea0003800000 */
[----:B------:R0:W5:Y:S02]  /*3280*/  LDG.E.LTC128B R25, desc[UR50][R6.64+0x64] ;  /* 0x0000643206197981 */ /* 0x000164000c1e1920 */
.L_x_60:
[----:B------:R-:W-:Y:S05]  /*3290*/  BSYNC B1 ;  /* 0x0000000000017941 */ /* 0x000fea0003800000 */
.L_x_59:
[----:B-----5:R-:W-:Y:S01]  /*32a0*/  FMUL R12, R25, R22 ;  /* 0x00000016190c7220 */ /* 0x020fe20000400000 */
[----:B------:R-:W-:Y:S01]  /*32b0*/  ISETP.GT.AND P1, PT, R2, 0x8, P1 ;  /* 0x000000080200780c */ /* 0x000fe20000f24270 */
[----:B------:R-:W-:Y:S02]  /*32c0*/  BSSY B1, `(.L_x_61) ;  /* 0x0000005000017945 */ /* 0x000fe40003800000 */
[----:B------:R-:W-:-:S05]  /*32d0*/  FFMA R37, R37, R23, R12 ;  /* 0x0000001725257223 */ /* 0x000fca000000000c */
[----:B------:R0:W-:Y:S05]  /*32e0*/  @P2 STG.E desc[UR50][R4.64+0x64], R37 ;  /* 0x0000642504002986 */ /* 0x0001ea000c101932 */
[----:B------:R-:W-:Y:S05]  /*32f0*/  @!P1 BRA `(.L_x_62) ;  /* 0x0000000000049947 */ /* 0x000fea0003800000 */
[----:B------:R0:W5:Y:S02]  /*3300*/  LDG.E.LTC128B R25, desc[UR50][R8.64+0x60] ;  /* 0x0000603208197981 */ /* 0x000164000c1e1920 */
.L_x_62:
[----:B------:R-:W-:Y:S05]  /*3310*/  BSYNC B1 ;  /* 0x0000000000017941 */ /* 0x000fea0003800000 */
.L_x_61:
        /* <DEDUP_REMOVED lines=8> */
.L_x_64:
[----:B------:R-:W-:Y:S05]  /*33a0*/  BSYNC B1 ;  /* 0x0000000000017941 */ /* 0x000fea0003800000 */
.L_x_63:
        /* <DEDUP_REMOVED lines=8> */
.L_x_66:
[----:B------:R-:W-:Y:S05]  /*3430*/  BSYNC B1 ;  /* 0x0000000000017941 */ /* 0x000fea0003800000 */
.L_x_65:
[----:B0----5:R-:W-:Y:S01]  /*3440*/  FMUL R3, R25, R22 ;  /* 0x0000001619037220 */ /* 0x021fe20000400000 */
[----:B------:R-:W-:Y:S01]  /*3450*/  ISETP.GT.AND P0, PT, R2, RZ, P1 ;  /* 0x000000ff0200720c */ /* 0x000fe20000f04270 */
[----:B------:R-:W-:Y:S02]  /*3460*/  BSSY B1, `(.L_x_67) ;  /* 0x0000005000017945 */ /* 0x000fe40003800000 */
[----:B------:R-:W-:-:S05]  /*3470*/  FFMA R3, R40, R23, R3 ;  /* 0x0000001728037223 */ /* 0x000fca0000000003 */
[----:B------:R0:W-:Y:S05]  /*3480*/  @P3 STG.E desc[UR50][R4.64+0x80], R3 ;  /* 0x0000800304003986 */ /* 0x0001ea000c101932 */
[----:B------:R-:W-:Y:S05]  /*3490*/  @!P0 BRA `(.L_x_68) ;  /* 0x0000000000048947 */ /* 0x000fea0003800000 */
[----:B------:R0:W5:Y:S02]  /*34a0*/  LDG.E.LTC128B R25, desc[UR50][R6.64+0x84] ;  /* 0x0000843206197981 */ /* 0x000164000c1e1920 */
.L_x_68:
[----:B------:R-:W-:Y:S05]  /*34b0*/  BSYNC B1 ;  /* 0x0000000000017941 */ /* 0x000fea0003800000 */
.L_x_67:
[----:B-----5:R-:W-:Y:S01]  /*34c0*/  FMUL R12, R25, R22 ;  /* 0x00000016190c7220 */ /* 0x020fe20000400000 */
[----:B------:R-:W-:Y:S01]  /*34d0*/  ISETP.GT.AND P2, PT, R2, 0x8, P2 ;  /* 0x000000080200780c */ /* 0x000fe20001744270 */
[----:B------:R-:W-:Y:S02]  /*34e0*/  BSSY B1, `(.L_x_69) ;  /* 0x0000005000017945 */ /* 0x000fe40003800000 */
[----:B------:R-:W-:-:S05]  /*34f0*/  FFMA R41, R41, R23, R12 ;  /* 0x0000001729297223 */ /* 0x000fca000000000c */
[----:B------:R0:W-:Y:S05]  /*3500*/  @P0 STG.E desc[UR50][R4.64+0x84], R41 ;  /* 0x0000842904000986 */ /* 0x0001ea000c101932 */
[----:B------:R-:W-:Y:S05]  /*3510*/  @!P2 BRA `(.L_x_70) ;  /* 0x000000000004a947 */ /* 0x000fea0003800000 */
[----:B------:R0:W5:Y:S02]  /*3520*/  LDG.E.LTC128B R25, desc[UR50][R8.64+0x80] ;  /* 0x0000803208197981 */ /* 0x000164000c1e1920 */
.L_x_70:
[----:B------:R-:W-:Y:S05]  /*3530*/  BSYNC B1 ;  /* 0x0000000000017941 */ /* 0x000fea0003800000 */
.L_x_69:
        /* <DEDUP_REMOVED lines=8> */
.L_x_72:
[----:B------:R-:W-:Y:S05]  /*35c0*/  BSYNC B1 ;  /* 0x0000000000017941 */ /* 0x000fea0003800000 */
.L_x_71:
        /* <DEDUP_REMOVED lines=8> */
.L_x_74:
[----:B------:R-:W-:Y:S05]  /*3650*/  BSYNC B1 ;  /* 0x0000000000017941 */ /* 0x000fea0003800000 */
.L_x_73:
[----:B0----5:R-:W-:Y:S01]  /*3660*/  FMUL R3, R25, R22 ;  /* 0x0000001619037220 */ /* 0x021fe20000400000 */
[----:B------:R-:W-:Y:S01]  /*3670*/  ISETP.GT.AND P1, PT, R2, RZ, P2 ;  /* 0x000000ff0200720c */ /* 0x000fe20001724270 */
[----:B------:R-:W-:Y:S02]  /*3680*/  BSSY B1, `(.L_x_75) ;  /* 0x0000005000017945 */ /* 0x000fe40003800000 */
[----:B------:R-:W-:-:S05]  /*3690*/  FFMA R3, R44, R23, R3 ;  /* 0x000000172c037223 */ /* 0x000fca0000000003 */
[----:B------:R0:W-:Y:S05]  /*36a0*/  @P3 STG.E desc[UR50][R4.64+0xa0], R3 ;  /* 0x0000a00304003986 */ /* 0x0001ea000c101932 */
[----:B------:R-:W-:Y:S05]  /*36b0*/  @!P1 BRA `(.L_x_76) ;  /* 0x0000000000049947 */ /* 0x000fea0003800000 */
[----:B------:R0:W5:Y:S02]  /*36c0*/  LDG.E.LTC128B R25, desc[UR50][R6.64+0xa4] ;  /* 0x0000a43206197981 */ /* 0x000164000c1e1920 */
.L_x_76:
[----:B------:R-:W-:Y:S05]  /*36d0*/  BSYNC B1 ;  /* 0x0000000000017941 */ /* 0x000fea0003800000 */
.L_x_75:
[----:B-----5:R-:W-:Y:S01]  /*36e0*/  FMUL R12, R25, R22 ;  /* 0x00000016190c7220 */ /* 0x020fe20000400000 */
[----:B------:R-:W-:Y:S01]  /*36f0*/  ISETP.GT.AND P0, PT, R2, 0x8, P0 ;  /* 0x000000080200780c */ /* 0x000fe20000704270 */
[----:B------:R-:W-:Y:S02]  /*3700*/  BSSY B1, `(.L_x_77) ;  /* 0x0000005000017945 */ /* 0x000fe40003800000 */
[----:B------:R-:W-:-:S05]  /*3710*/  FFMA R45, R45, R23, R12 ;  /* 0x000000172d2d7223 */ /* 0x000fca000000000c */
[----:B------:R0:W-:Y:S05]  /*3720*/  @P1 STG.E desc[UR50][R4.64+0xa4], R45 ;  /* 0x0000a42d04001986 */ /* 0x0001ea000c101932 */
[----:B------:R-:W-:Y:S05]  /*3730*/  @!P0 BRA `(.L_x_78) ;  /* 0x0000000000048947 */ /* 0x000fea0003800000 */
[----:B------:R0:W5:Y:S02]  /*3740*/  LDG.E.LTC128B R25, desc[UR50][R8.64+0xa0] ;  /* 0x0000a03208197981 */ /* 0x000164000c1e1920 */
.L_x_78:
[----:B------:R-:W-:Y:S05]  /*3750*/  BSYNC B1 ;  /* 0x0000000000017941 */ /* 0x000fea0003800000 */
.L_x_77:
        /* <DEDUP_REMOVED lines=8> */
.L_x_80:
[----:B------:R-:W-:Y:S05]  /*37e0*/  BSYNC B1 ;  /* 0x0000000000017941 */ /* 0x000fea0003800000 */
.L_x_79:
        /* <DEDUP_REMOVED lines=8> */
.L_x_82:
[----:B------:R-:W-:Y:S05]  /*3870*/  BSYNC B1 ;  /* 0x0000000000017941 */ /* 0x000fea0003800000 */
.L_x_81:
[----:B0----5:R-:W-:Y:S01]  /*3880*/  FMUL R3, R25, R22 ;  /* 0x0000001619037220 */ /* 0x021fe20000400000 */
[----:B------:R-:W-:Y:S01]  /*3890*/  ISETP.GT.AND P2, PT, R2, RZ, P0 ;  /* 0x000000ff0200720c */ /* 0x000fe20000744270 */
[----:B------:R-:W-:Y:S02]  /*38a0*/  BSSY B1, `(.L_x_83) ;  /* 0x0000005000017945 */ /* 0x000fe40003800000 */
[----:B------:R-:W-:-:S05]  /*38b0*/  FFMA R3, R48, R23, R3 ;  /* 0x0000001730037223 */ /* 0x000fca0000000003 */
[----:B------:R0:W-:Y:S05]  /*38c0*/  @P3 STG.E desc[UR50][R4.64+0xc0], R3 ;  /* 0x0000c00304003986 */ /* 0x0001ea000c101932 */
[----:B------:R-:W-:Y:S05]  /*38d0*/  @!P2 BRA `(.L_x_84) ;  /* 0x000000000004a947 */ /* 0x000fea0003800000 */
[----:B------:R0:W5:Y:S02]  /*38e0*/  LDG.E.LTC128B R25, desc[UR50][R6.64+0xc4] ;  /* 0x0000c43206197981 */ /* 0x000164000c1e1920 */
.L_x_84:
[----:B------:R-:W-:Y:S05]  /*38f0*/  BSYNC B1 ;  /* 0x0000000000017941 */ /* 0x000fea0003800000 */
.L_x_83:
[----:B-----5:R-:W-:Y:S01]  /*3900*/  FMUL R12, R25, R22 ;  /* 0x00000016190c7220 */ /* 0x020fe20000400000 */
[----:B------:R-:W-:Y:S01]  /*3910*/  ISETP.GT.AND P1, PT, R2, 0x8, P1 ;  /* 0x000000080200780c */ /* 0x000fe20000f24270 */
[----:B------:R-:W-:Y:S02]  /*3920*/  BSSY B1, `(.L_x_85) ;  /* 0x0000005000017945 */ /* 0x000fe40003800000 */
[----:B------:R-:W-:-:S05]  /*3930*/  FFMA R49, R49, R23, R12 ;  /* 0x0000001731317223 */ /* 0x000fca000000000c */
[----:B------:R0:W-:Y:S05]  /*3940*/  @P2 STG.E desc[UR50][R4.64+0xc4], R49 ;  /* 0x0000c43104002986 */ /* 0x0001ea000c101932 */
[----:B------:R-:W-:Y:S05]  /*3950*/  @!P1 BRA `(.L_x_86) ;  /* 0x0000000000049947 */ /* 0x000fea0003800000 */
[----:B------:R0:W5:Y:S02]  /*3960*/  LDG.E.LTC128B R25, desc[UR50][R8.64+0xc0] ;  /* 0x0000c03208197981 */ /* 0x000164000c1e1920 */
.L_x_86:
[----:B------:R-:W-:Y:S05]  /*3970*/  BSYNC B1 ;  /* 0x0000000000017941 */ /* 0x000fea0003800000 */
.L_x_85:
        /* <DEDUP_REMOVED lines=8> */
.L_x_88:
[----:B------:R-:W-:Y:S05]  /*3a00*/  BSYNC B1 ;  /* 0x0000000000017941 */ /* 0x000fea0003800000 */
.L_x_87:
        /* <DEDUP_REMOVED lines=8> */
.L_x_90:
[----:B------:R-:W-:Y:S05]  /*3a90*/  BSYNC B1 ;  /* 0x0000000000017941 */ /* 0x000fea0003800000 */
.L_x_89:
[----:B0----5:R-:W-:Y:S01]  /*3aa0*/  FMUL R3, R25, R22 ;  /* 0x0000001619037220 */ /* 0x021fe20000400000 */
[----:B------:R-:W-:Y:S01]  /*3ab0*/  ISETP.GT.AND P0, PT, R2, RZ, P1 ;  /* 0x000000ff0200720c */ /* 0x000fe20000f04270 */
[----:B------:R-:W-:Y:S02]  /*3ac0*/  BSSY B1, `(.L_x_91) ;  /* 0x0000005000017945 */ /* 0x000fe40003800000 */
[----:B------:R-:W-:-:S05]  /*3ad0*/  FFMA R3, R52, R23, R3 ;  /* 0x0000001734037223 */ /* 0x000fca0000000003 */
[----:B------:R0:W-:Y:S05]  /*3ae0*/  @P3 STG.E desc[UR50][R4.64+0xe0], R3 ;  /* 0x0000e00304003986 */ /* 0x0001ea000c101932 */
[----:B------:R-:W-:Y:S05]  /*3af0*/  @!P0 BRA `(.L_x_92) ;  /* 0x0000000000048947 */ /* 0x000fea0003800000 */
[----:B------:R0:W5:Y:S02]  /*3b00*/  LDG.E.LTC128B R25, desc[UR50][R6.64+0xe4] ;  /* 0x0000e43206197981 */ /* 0x000164000c1e1920 */
.L_x_92:
[----:B------:R-:W-:Y:S05]  /*3b10*/  BSYNC B1 ;  /* 0x0000000000017941 */ /* 0x000fea0003800000 */
.L_x_91:
[----:B-----5:R-:W-:Y:S01]  /*3b20*/  FMUL R12, R25, R22 ;  /* 0x00000016190c7220 */ /* 0x020fe20000400000 */
[----:B------:R-:W-:Y:S01]  /*3b30*/  ISETP.GT.AND P2, PT, R2, 0x8, P2 ;  /* 0x000000080200780c */ /* 0x000fe20001744270 */
[----:B------:R-:W-:Y:S02]  /*3b40*/  BSSY B1, `(.L_x_93) ;  /* 0x0000005000017945 */ /* 0x000fe40003800000 */
[----:B------:R-:W-:-:S05]  /*3b50*/  FFMA R53, R53, R23, R12 ;  /* 0x0000001735357223 */ /* 0x000fca000000000c */
[----:B------:R0:W-:Y:S05]  /*3b60*/  @P0 STG.E desc[UR50][R4.64+0xe4], R53 ;  /* 0x0000e43504000986 */ /* 0x0001ea000c101932 */
[----:B------:R-:W-:Y:S05]  /*3b70*/  @!P2 BRA `(.L_x_94) ;  /* 0x000000000004a947 */ /* 0x000fea0003800000 */
[----:B------:R0:W5:Y:S02]  /*3b80*/  LDG.E.LTC128B R25, desc[UR50][R8.64+0xe0] ;  /* 0x0000e03208197981 */ /* 0x000164000c1e1920 */
.L_x_94:
[----:B------:R-:W-:Y:S05]  /*3b90*/  BSYNC B1 ;  /* 0x0000000000017941 */ /* 0x000fea0003800000 */
.L_x_93:
        /* <DEDUP_REMOVED lines=8> */
.L_x_96:
[----:B------:R-:W-:Y:S05]  /*3c20*/  BSYNC B1 ;  /* 0x0000000000017941 */ /* 0x000fea0003800000 */
.L_x_95:
        /* <DEDUP_REMOVED lines=8> */
.L_x_98:
[----:B------:R-:W-:Y:S05]  /*3cb0*/  BSYNC B1 ;  /* 0x0000000000017941 */ /* 0x000fea0003800000 */
.L_x_97:
[----:B0----5:R-:W-:Y:S01]  /*3cc0*/  FMUL R3, R25, R22 ;  /* 0x0000001619037220 */ /* 0x021fe20000400000 */
[----:B------:R-:W-:Y:S01]  /*3cd0*/  ISETP.GT.AND P1, PT, R2, RZ, P2 ;  /* 0x000000ff0200720c */ /* 0x000fe20001724270 */
[----:B------:R-:W-:Y:S02]  /*3ce0*/  BSSY B1, `(.L_x_99) ;  /* 0x0000005000017945 */ /* 0x000fe40003800000 */
[----:B------:R-:W-:-:S05]  /*3cf0*/  FFMA R3, R56, R23, R3 ;  /* 0x0000001738037223 */ /* 0x000fca0000000003 */
[----:B------:R0:W-:Y:S05]  /*3d00*/  @P3 STG.E desc[UR50][R4.64+0x100], R3 ;  /* 0x0001000304003986 */ /* 0x0001ea000c101932 */
[----:B------:R-:W-:Y:S05]  /*3d10*/  @!P1 BRA `(.L_x_100) ;  /* 0x0000000000049947 */ /* 0x000fea0003800000 */
[----:B------:R0:W5:Y:S02]  /*3d20*/  LDG.E.LTC128B R25, desc[UR50][R6.64+0x104] ;  /* 0x0001043206197981 */ /* 0x000164000c1e1920 */
.L_x_100:
[----:B------:R-:W-:Y:S05]  /*3d30*/  BSYNC B1 ;  /* 0x0000000000017941 */ /* 0x000fea0003800000 */
.L_x_99:
[----:B-----5:R-:W-:Y:S01]  /*3d40*/  FMUL R12, R25, R22 ;  /* 0x00000016190c7220 */ /* 0x020fe20000400000 */
[----:B------:R-:W-:Y:S01]  /*3d50*/  ISETP.GT.AND P0, PT, R2, 0x8, P0 ;  /* 0x000000080200780c */ /* 0x000fe20000704270 */
[----:B------:R-:W-:Y:S02]  /*3d60*/  BSSY B1, `(.L_x_101) ;  /* 0x0000005000017945 */ /* 0x000fe40003800000 */
[----:B------:R-:W-:-:S05]  /*3d70*/  FFMA R57, R57, R23, R12 ;  /* 0x0000001739397223 */ /* 0x000fca000000000c */
[----:B------:R0:W-:Y:S05]  /*3d80*/  @P1 STG.E desc[UR50][R4.64+0x104], R57 ;  /* 0x0001043904001986 */ /* 0x0001ea000c101932 */
[----:B------:R-:W-:Y:S05]  /*3d90*/  @!P0 BRA `(.L_x_102) ;  /* 0x0000000000048947 */ /* 0x000fea0003800000 */
[----:B------:R0:W5:Y:S02]  /*3da0*/  LDG.E.LTC128B R25, desc[UR50][R8.64+0x100] ;  /* 0x0001003208197981 */ /* 0x000164000c1e1920 */
.L_x_102:
[----:B------:R-:W-:Y:S05]  /*3db0*/  BSYNC B1 ;  /* 0x0000000000017941 */ /* 0x000fea0003800000 */
.L_x_101:
        /* <DEDUP_REMOVED lines=8> */
.L_x_104:
[----:B------:R-:W-:Y:S05]  /*3e40*/  BSYNC B1 ;  /* 0x0000000000017941 */ /* 0x000fea0003800000 */
.L_x_103:
        /* <DEDUP_REMOVED lines=8> */
.L_x_106:
[----:B------:R-:W-:Y:S05]  /*3ed0*/  BSYNC B1 ;  /* 0x0000000000017941 */ /* 0x000fea0003800000 */
.L_x_105:
[----:B0----5:R-:W-:Y:S01]  /*3ee0*/  FMUL R3, R25, R22 ;  /* 0x0000001619037220 */ /* 0x021fe20000400000 */
[----:B------:R-:W-:Y:S01]  /*3ef0*/  ISETP.GT.AND P2, PT, R2, RZ, P0 ;  /* 0x000000ff0200720c */ /* 0x000fe20000744270 */
[----:B------:R-:W-:Y:S02]  /*3f00*/  BSSY B1, `(.L_x_107) ;  /* 0x0000005000017945 */ /* 0x000fe40003800000 */
[----:B------:R-:W-:-:S05]  /*3f10*/  FFMA R3, R60, R23, R3 ;  /* 0x000000173c037223 */ /* 0x000fca0000000003 */
[----:B------:R0:W-:Y:S05]  /*3f20*/  @P3 STG.E desc[UR50][R4.64+0x120], R3 ;  /* 0x0001200304003986 */ /* 0x0001ea000c101932 */
[----:B------:R-:W-:Y:S05]  /*3f30*/  @!P2 BRA `(.L_x_108) ;  /* 0x000000000004a947 */ /* 0x000fea0003800000 */
[----:B------:R0:W5:Y:S02]  /*3f40*/  LDG.E.LTC128B R25, desc[UR50][R6.64+0x124] ;  /* 0x0001243206197981 */ /* 0x000164000c1e1920 */
.L_x_108:
[----:B------:R-:W-:Y:S05]  /*3f50*/  BSYNC B1 ;  /* 0x0000000000017941 */ /* 0x000fea0003800000 */
.L_x_107:
[----:B-----5:R-:W-:Y:S01]  /*3f60*/  FMUL R12, R25, R22 ;  /* 0x00000016190c7220 */ /* 0x020fe20000400000 */
[----:B------:R-:W-:Y:S01]  /*3f70*/  ISETP.GT.AND P1, PT, R2, 0x8, P1 ;  /* 0x000000080200780c */ /* 0x000fe20000f24270 */
[----:B------:R-:W-:Y:S02]  /*3f80*/  BSSY B1, `(.L_x_109) ;  /* 0x0000005000017945 */ /* 0x000fe40003800000 */
[----:B------:R-:W-:-:S05]  /*3f90*/  FFMA R61, R61, R23, R12 ;  /* 0x000000173d3d7223 */ /* 0x000fca000000000c */
[----:B------:R0:W-:Y:S05]  /*3fa0*/  @P2 STG.E desc[UR50][R4.64+0x124], R61 ;  /* 0x0001243d04002986 */ /* 0x0001ea000c101932 */
[----:B------:R-:W-:Y:S05]  /*3fb0*/  @!P1 BRA `(.L_x_110) ;  /* 0x0000000000049947 */ /* 0x000fea0003800000 */
[----:B------:R0:W5:Y:S02]  /*3fc0*/  LDG.E.LTC128B R25, desc[UR50][R8.64+0x120] ;  /* 0x0001203208197981 */ /* 0x000164000c1e1920 */
.L_x_110:
[----:B------:R-:W-:Y:S05]  /*3fd0*/  BSYNC B1 ;  /* 0x0000000000017941 */ /* 0x000fea0003800000 */
.L_x_109:
        /* <DEDUP_REMOVED lines=8> */
.L_x_112:
[----:B------:R-:W-:Y:S05]  /*4060*/  BSYNC B1 ;  /* 0x0000000000017941 */ /* 0x000fea0003800000 */
.L_x_111:
        /* <DEDUP_REMOVED lines=8> */
.L_x_114:
[----:B------:R-:W-:Y:S05]  /*40f0*/  BSYNC B1 ;  /* 0x0000000000017941 */ /* 0x000fea0003800000 */
.L_x_113:
[----:B0----5:R-:W-:Y:S01]  /*4100*/  FMUL R3, R25, R22 ;  /* 0x0000001619037220 */ /* 0x021fe20000400000 */
[----:B------:R-:W-:Y:S01]  /*4110*/  ISETP.GT.AND P0, PT, R2, RZ, P1 ;  /* 0x000000ff0200720c */ /* 0x000fe20000f04270 */
[----:B------:R-:W-:Y:S02]  /*4120*/  BSSY B1, `(.L_x_115) ;  /* 0x0000005000017945 */ /* 0x000fe40003800000 */
[----:B------:R-:W-:-:S05]  /*4130*/  FFMA R3, R64, R23, R3 ;  /* 0x0000001740037223 */ /* 0x000fca0000000003 */
[----:B------:R0:W-:Y:S05]  /*4140*/  @P3 STG.E desc[UR50][R4.64+0x140], R3 ;  /* 0x0001400304003986 */ /* 0x0001ea000c101932 */
[----:B------:R-:W-:Y:S05]  /*4150*/  @!P0 BRA `(.L_x_116) ;  /* 0x0000000000048947 */ /* 0x000fea0003800000 */
[----:B------:R0:W5:Y:S02]  /*4160*/  LDG.E.LTC128B R25, desc[UR50][R6.64+0x144] ;  /* 0x0001443206197981 */ /* 0x000164000c1e1920 */
.L_x_116:
[----:B------:R-:W-:Y:S05]  /*4170*/  BSYNC B1 ;  /* 0x0000000000017941 */ /* 0x000fea0003800000 */
.L_x_115:
[----:B-----5:R-:W-:Y:S01]  /*4180*/  FMUL R12, R25, R22 ;  /* 0x00000016190c7220 */ /* 0x020fe20000400000 */
[----:B------:R-:W-:Y:S01]  /*4190*/  ISETP.GT.AND P2, PT, R2, 0x8, P2 ;  /* 0x000000080200780c */ /* 0x000fe20001744270 */
[----:B------:R-:W-:Y:S02]  /*41a0*/  BSSY B1, `(.L_x_117) ;  /* 0x0000005000017945 */ /* 0x000fe40003800000 */
[----:B------:R-:W-:-:S05]  /*41b0*/  FFMA R65, R65, R23, R12 ;  /* 0x0000001741417223 */ /* 0x000fca000000000c */
[----:B------:R0:W-:Y:S05]  /*41c0*/  @P0 STG.E desc[UR50][R4.64+0x144], R65 ;  /* 0x0001444104000986 */ /* 0x0001ea000c101932 */
[----:B------:R-:W-:Y:S05]  /*41d0*/  @!P2 BRA `(.L_x_118) ;  /* 0x000000000004a947 */ /* 0x000fea0003800000 */
[----:B------:R0:W5:Y:S02]  /*41e0*/  LDG.E.LTC128B R25, desc[UR50][R8.64+0x140] ;  /* 0x0001403208197981 */ /* 0x000164000c1e1920 */
.L_x_118:
[----:B------:R-:W-:Y:S05]  /*41f0*/  BSYNC B1 ;  /* 0x0000000000017941 */ /* 0x000fea0003800000 */
.L_x_117:
        /* <DEDUP_REMOVED lines=8> */
.L_x_120:
[----:B------:R-:W-:Y:S05]  /*4280*/  BSYNC B1 ;  /* 0x0000000000017941 */ /* 0x000fea0003800000 */
.L_x_119:
        /* <DEDUP_REMOVED lines=8> */
.L_x_122:
[----:B------:R-:W-:Y:S05]  /*4310*/  BSYNC B1 ;  /* 0x0000000000017941 */ /* 0x000fea0003800000 */
.L_x_121:
[----:B0----5:R-:W-:Y:S01]  /*4320*/  FMUL R3, R25, R22 ;  /* 0x0000001619037220 */ /* 0x021fe20000400000 */
[----:B------:R-:W-:Y:S01]  /*4330*/  ISETP.GT.AND P1, PT, R2, RZ, P2 ;  /* 0x000000ff0200720c */ /* 0x000fe20001724270 */
[----:B------:R-:W-:Y:S02]  /*4340*/  BSSY B1, `(.L_x_123) ;  /* 0x0000005000017945 */ /* 0x000fe40003800000 */
[----:B------:R-:W-:-:S05]  /*4350*/  FFMA R3, R68, R23, R3 ;  /* 0x0000001744037223 */ /* 0x000fca0000000003 */
[----:B------:R0:W-:Y:S05]  /*4360*/  @P3 STG.E desc[UR50][R4.64+0x160], R3 ;  /* 0x0001600304003986 */ /* 0x0001ea000c101932 */
[----:B------:R-:W-:Y:S05]  /*4370*/  @!P1 BRA `(.L_x_124) ;  /* 0x0000000000049947 */ /* 0x000fea0003800000 */
[----:B------:R0:W5:Y:S02]  /*4380*/  LDG.E.LTC128B R25, desc[UR50][R6.64+0x164] ;  /* 0x0001643206197981 */ /* 0x000164000c1e1920 */
.L_x_124:
[----:B------:R-:W-:Y:S05]  /*4390*/  BSYNC B1 ;  /* 0x0000000000017941 */ /* 0x000fea0003800000 */
.L_x_123:
[----:B-----5:R-:W-:Y:S01]  /*43a0*/  FMUL R12, R25, R22 ;  /* 0x00000016190c7220 */ /* 0x020fe20000400000 */
[----:B------:R-:W-:Y:S01]  /*43b0*/  ISETP.GT.AND P0, PT, R2, 0x8, P0 ;  /* 0x000000080200780c */ /* 0x000fe20000704270 */
[----:B------:R-:W-:Y:S02]  /*43c0*/  BSSY B1, `(.L_x_125) ;  /* 0x0000005000017945 */ /* 0x000fe40003800000 */
[----:B------:R-:W-:-:S05]  /*43d0*/  FFMA R69, R69, R23, R12 ;  /* 0x0000001745457223 */ /* 0x000fca000000000c */
[----:B------:R0:W-:Y:S05]  /*43e0*/  @P1 STG.E desc[UR50][R4.64+0x164], R69 ;  /* 0x0001644504001986 */ /* 0x0001ea000c101932 */
[----:B------:R-:W-:Y:S05]  /*43f0*/  @!P0 BRA `(.L_x_126) ;  /* 0x0000000000048947 */ /* 0x000fea0003800000 */
[----:B------:R0:W5:Y:S02]  /*4400*/  LDG.E.LTC128B R25, desc[UR50][R8.64+0x160] ;  /* 0x0001603208197981 */ /* 0x000164000c1e1920 */
.L_x_126:
[----:B------:R-:W-:Y:S05]  /*4410*/  BSYNC B1 ;  /* 0x0000000000017941 */ /* 0x000fea0003800000 */
.L_x_125:
        /* <DEDUP_REMOVED lines=8> */
.L_x_128:
[----:B------:R-:W-:Y:S05]  /*44a0*/  BSYNC B1 ;  /* 0x0000000000017941 */ /* 0x000fea0003800000 */
.L_x_127:
        /* <DEDUP_REMOVED lines=8> */
.L_x_130:
[----:B------:R-:W-:Y:S05]  /*4530*/  BSYNC B1 ;  /* 0x0000000000017941 */ /* 0x000fea0003800000 */
.L_x_129:
[----:B0----5:R-:W-:Y:S01]  /*4540*/  FMUL R3, R25, R22 ;  /* 0x0000001619037220 */ /* 0x021fe20000400000 */
[----:B------:R-:W-:Y:S01]  /*4550*/  ISETP.GT.AND P2, PT, R2, RZ, P0 ;  /* 0x000000ff0200720c */ /* 0x000fe20000744270 */
[----:B------:R-:W-:Y:S02]  /*4560*/  BSSY B1, `(.L_x_131) ;  /* 0x0000005000017945 */ /* 0x000fe40003800000 */
[----:B------:R-:W-:-:S05]  /*4570*/  FFMA R3, R72, R23, R3 ;  /* 0x0000001748037223 */ /* 0x000fca0000000003 */
[----:B------:R0:W-:Y:S05]  /*4580*/  @P3 STG.E desc[UR50][R4.64+0x180], R3 ;  /* 0x0001800304003986 */ /* 0x0001ea000c101932 */
[----:B------:R-:W-:Y:S05]  /*4590*/  @!P2 BRA `(.L_x_132) ;  /* 0x000000000004a947 */ /* 0x000fea0003800000 */
[----:B------:R0:W5:Y:S02]  /*45a0*/  LDG.E.LTC128B R25, desc[UR50][R6.64+0x184] ;  /* 0x0001843206197981 */ /* 0x000164000c1e1920 */
.L_x_132:
[----:B------:R-:W-:Y:S05]  /*45b0*/  BSYNC B1 ;  /* 0x0000000000017941 */ /* 0x000fea0003800000 */
.L_x_131:
[----:B-----5:R-:W-:Y:S01]  /*45c0*/  FMUL R12, R25, R22 ;  /* 0x00000016190c7220 */ /* 0x020fe20000400000 */
[----:B------:R-:W-:Y:S01]  /*45d0*/  ISETP.GT.AND P1, PT, R2, 0x8, P1 ;  /* 0x000000080200780c */ /* 0x000fe20000f24270 */
[----:B------:R-:W-:Y:S02]  /*45e0*/  BSSY B1, `(.L_x_133) ;  /* 0x0000005000017945 */ /* 0x000fe40003800000 */
[----:B------:R-:W-:-:S05]  /*45f0*/  FFMA R73, R73, R23, R12 ;  /* 0x0000001749497223 */ /* 0x000fca000000000c */
[----:B------:R0:W-:Y:S05]  /*4600*/  @P2 STG.E desc[UR50][R4.64+0x184], R73 ;  /* 0x0001844904002986 */ /* 0x0001ea000c101932 */
[----:B------:R-:W-:Y:S05]  /*4610*/  @!P1 BRA `(.L_x_134) ;  /* 0x0000000000049947 */ /* 0x000fea0003800000 */
[----:B------:R0:W5:Y:S02]  /*4620*/  LDG.E.LTC128B R25, desc[UR50][R8.64+0x180] ;  /* 0x0001803208197981 */ /* 0x000164000c1e1920 */
.L_x_134:
[----:B------:R-:W-:Y:S05]  /*4630*/  BSYNC B1 ;  /* 0x0000000000017941 */ /* 0x000fea0003800000 */
.L_x_133:
        /* <DEDUP_REMOVED lines=8> */
.L_x_136:
[----:B------:R-:W-:Y:S05]  /*46c0*/  BSYNC B1 ;  /* 0x0000000000017941 */ /* 0x000fea0003800000 */
.L_x_135:
        /* <DEDUP_REMOVED lines=8> */
.L_x_138:
[----:B------:R-:W-:Y:S05]  /*4750*/  BSYNC B1 ;  /* 0x0000000000017941 */ /* 0x000fea0003800000 */
.L_x_137:
[----:B0----5:R-:W-:Y:S01]  /*4760*/  FMUL R3, R25, R22 ;  /* 0x0000001619037220 */ /* 0x021fe20000400000 */
[----:B------:R-:W-:Y:S01]  /*4770*/  ISETP.GT.AND P0, PT, R2, RZ, P1 ;  /* 0x000000ff0200720c */ /* 0x000fe20000f04270 */
[----:B------:R-:W-:Y:S02]  /*4780*/  BSSY B1, `(.L_x_139) ;  /* 0x0000005000017945 */ /* 0x000fe40003800000 */
[----:B------:R-:W-:-:S05]  /*4790*/  FFMA R3, R76, R23, R3 ;  /* 0x000000174c037223 */ /* 0x000fca0000000003 */
[----:B------:R0:W-:Y:S05]  /*47a0*/  @P3 STG.E desc[UR50][R4.64+0x1a0], R3 ;  /* 0x0001a00304003986 */ /* 0x0001ea000c101932 */
[----:B------:R-:W-:Y:S05]  /*47b0*/  @!P0 BRA `(.L_x_140) ;  /* 0x0000000000048947 */ /* 0x000fea0003800000 */
[----:B------:R0:W5:Y:S02]  /*47c0*/  LDG.E.LTC128B R25, desc[UR50][R6.64+0x1a4] ;  /* 0x0001a43206197981 */ /* 0x000164000c1e1920 */
.L_x_140:
[----:B------:R-:W-:Y:S05]  /*47d0*/  BSYNC B1 ;  /* 0x0000000000017941 */ /* 0x000fea0003800000 */
.L_x_139:
[----:B-----5:R-:W-:Y:S01]  /*47e0*/  FMUL R12, R25, R22 ;  /* 0x00000016190c7220 */ /* 0x020fe20000400000 */
[----:B------:R-:W-:Y:S01]  /*47f0*/  ISETP.GT.AND P2, PT, R2, 0x8, P2 ;  /* 0x000000080200780c */ /* 0x000fe20001744270 */
[----:B------:R-:W-:Y:S02]  /*4800*/  BSSY B1, `(.L_x_141) ;  /* 0x0000005000017945 */ /* 0x000fe40003800000 */
[----:B------:R-:W-:-:S05]  /*4810*/  FFMA R77, R77, R23, R12 ;  /* 0x000000174d4d7223 */ /* 0x000fca000000000c */
[----:B------:R0:W-:Y:S05]  /*4820*/  @P0 STG.E desc[UR50][R4.64+0x1a4], R77 ;  /* 0x0001a44d04000986 */ /* 0x0001ea000c101932 */
[----:B------:R-:W-:Y:S05]  /*4830*/  @!P2 BRA `(.L_x_142) ;  /* 0x000000000004a947 */ /* 0x000fea0003800000 */
[----:B------:R0:W5:Y:S02]  /*4840*/  LDG.E.LTC128B R25, desc[UR50][R8.64+0x1a0] ;  /* 0x0001a03208197981 */ /* 0x000164000c1e1920 */
.L_x_142:
[----:B------:R-:W-:Y:S05]  /*4850*/  BSYNC B1 ;  /* 0x0000000000017941 */ /* 0x000fea0003800000 */
.L_x_141:
        /* <DEDUP_REMOVED lines=8> */
.L_x_144:
[----:B------:R-:W-:Y:S05]  /*48e0*/  BSYNC B1 ;  /* 0x0000000000017941 */ /* 0x000fea0003800000 */
.L_x_143:
        /* <DEDUP_REMOVED lines=8> */
.L_x_146:
[----:B------:R-:W-:Y:S05]  /*4970*/  BSYNC B1 ;  /* 0x0000000000017941 */ /* 0x000fea0003800000 */
.L_x_145:
[----:B0----5:R-:W-:Y:S01]  /*4980*/  FMUL R3, R25, R22 ;  /* 0x0000001619037220 */ /* 0x021fe20000400000 */
[----:B------:R-:W-:Y:S01]  /*4990*/  ISETP.GT.AND P1, PT, R2, RZ, P2 ;  /* 0x000000ff0200720c */ /* 0x000fe20001724270 */
[----:B------:R-:W-:Y:S02]  /*49a0*/  BSSY B1, `(.L_x_147) ;  /* 0x0000005000017945 */ /* 0x000fe40003800000 */
[----:B------:R-:W-:-:S05]  /*49b0*/  FFMA R3, R80, R23, R3 ;  /* 0x0000001750037223 */ /* 0x000fca0000000003 */
[----:B------:R0:W-:Y:S05]  /*49c0*/  @P3 STG.E desc[UR50][R4.64+0x1c0], R3 ;  /* 0x0001c00304003986 */ /* 0x0001ea000c101932 */
[----:B------:R-:W-:Y:S05]  /*49d0*/  @!P1 BRA `(.L_x_148) ;  /* 0x0000000000049947 */ /* 0x000fea0003800000 */
[----:B------:R0:W5:Y:S02]  /*49e0*/  LDG.E.LTC128B R25, desc[UR50][R6.64+0x1c4] ;  /* 0x0001c43206197981 */ /* 0x000164000c1e1920 */
.L_x_148:
[----:B------:R-:W-:Y:S05]  /*49f0*/  BSYNC B1 ;  /* 0x0000000000017941 */ /* 0x000fea0003800000 */
.L_x_147:
[----:B-----5:R-:W-:Y:S01]  /*4a00*/  FMUL R12, R25, R22 ;  /* 0x00000016190c7220 */ /* 0x020fe20000400000 */
[----:B------:R-:W-:Y:S01]  /*4a10*/  ISETP.GT.AND P0, PT, R2, 0x8, P0 ;  /* 0x000000080200780c */ /* 0x000fe20000704270 */
[----:B------:R-:W-:Y:S02]  /*4a20*/  BSSY B1, `(.L_x_149) ;  /* 0x0000005000017945 */ /* 0x000fe40003800000 */
[----:B------:R-:W-:-:S05]  /*4a30*/  FFMA R81, R81, R23, R12 ;  /* 0x0000001751517223 */ /* 0x000fca000000000c */
[----:B------:R0:W-:Y:S05]  /*4a40*/  @P1 STG.E desc[UR50][R4.64+0x1c4], R81 ;  /* 0x0001c45104001986 */ /* 0x0001ea000c101932 */
[----:B------:R-:W-:Y:S05]  /*4a50*/  @!P0 BRA `(.L_x_150) ;  /* 0x0000000000048947 */ /* 0x000fea0003800000 */
[----:B------:R0:W5:Y:S02]  /*4a60*/  LDG.E.LTC128B R25, desc[UR50][R8.64+0x1c0] ;  /* 0x0001c03208197981 */ /* 0x000164000c1e1920 */
.L_x_150:
[----:B------:R-:W-:Y:S05]  /*4a70*/  BSYNC B1 ;  /* 0x0000000000017941 */ /* 0x000fea0003800000 */
.L_x_149:
        /* <DEDUP_REMOVED lines=8> */
.L_x_152:
[----:B------:R-:W-:Y:S05]  /*4b00*/  BSYNC B1 ;  /* 0x0000000000017941 */ /* 0x000fea0003800000 */
.L_x_151:
        /* <DEDUP_REMOVED lines=8> */
.L_x_154:
[----:B------:R-:W-:Y:S05]  /*4b90*/  BSYNC B1 ;  /* 0x0000000000017941 */ /* 0x000fea0003800000 */
.L_x_153:
[----:B0----5:R-:W-:Y:S01]  /*4ba0*/  FMUL R3, R25, R22 ;  /* 0x0000001619037220 */ /* 0x021fe20000400000 */
[----:B------:R-:W-:Y:S01]  /*4bb0*/  ISETP.GT.AND P2, PT, R2, RZ, P0 ;  /* 0x000000ff0200720c */ /* 0x000fe20000744270 */
[----:B------:R-:W-:Y:S02]  /*4bc0*/  BSSY B1, `(.L_x_155) ;  /* 0x0000005000017945 */ /* 0x000fe40003800000 */
[----:B------:R-:W-:-:S05]  /*4bd0*/  FFMA R3, R84, R23, R3 ;  /* 0x0000001754037223 */ /* 0x000fca0000000003 */
[----:B------:R0:W-:Y:S05]  /*4be0*/  @P3 STG.E desc[UR50][R4.64+0x1e0], R3 ;  /* 0x0001e00304003986 */ /* 0x0001ea000c101932 */
[----:B------:R-:W-:Y:S05]  /*4bf0*/  @!P2 BRA `(.L_x_156) ;  /* 0x000000000004a947 */ /* 0x000fea0003800000 */
[----:B------:R0:W5:Y:S02]  /*4c00*/  LDG.E.LTC128B R25, desc[UR50][R6.64+0x1e4] ;  /* 0x0001e43206197981 */ /* 0x000164000c1e1920 */
.L_x_156:
[----:B------:R-:W-:Y:S05]  /*4c10*/  BSYNC B1 ;  /* 0x0000000000017941 */ /* 0x000fea0003800000 */
.L_x_155:
[----:B-----5:R-:W-:Y:S01]  /*4c20*/  FMUL R12, R25, R22 ;  /* 0x00000016190c7220 */ /* 0x020fe20000400000 */
[----:B------:R-:W-:Y:S01]  /*4c30*/  ISETP.GT.AND P1, PT, R2, 0x8, P1 ;  /* 0x000000080200780c */ /* 0x000fe20000f24270 */
[----:B------:R-:W-:Y:S02]  /*4c40*/  BSSY B1, `(.L_x_157) ;  /* 0x0000005000017945 */ /* 0x000fe40003800000 */
[----:B------:R-:W-:-:S05]  /*4c50*/  FFMA R85, R85, R23, R12 ;  /* 0x0000001755557223 */ /* 0x000fca000000000c */
[----:B------:R0:W-:Y:S05]  /*4c60*/  @P2 STG.E desc[UR50][R4.64+0x1e4], R85 ;  /* 0x0001e45504002986 */ /* 0x0001ea000c101932 */
[----:B------:R-:W-:Y:S05]  /*4c70*/  @!P1 BRA `(.L_x_158) ;  /* 0x0000000000049947 */ /* 0x000fea0003800000 */
[----:B------:R0:W5:Y:S02]  /*4c80*/  LDG.E.LTC128B R25, desc[UR50][R8.64+0x1e0] ;  /* 0x0001e03208197981 */ /* 0x000164000c1e1920 */
.L_x_158:
[----:B------:R-:W-:Y:S05]  /*4c90*/  BSYNC B1 ;  /* 0x0000000000017941 */ /* 0x000fea0003800000 */
.L_x_157:
        /* <DEDUP_REMOVED lines=8> */
.L_x_160:
[----:B------:R-:W-:Y:S05]  /*4d20*/  BSYNC B1 ;  /* 0x0000000000017941 */ /* 0x000fea0003800000 */
.L_x_159:
        /* <DEDUP_REMOVED lines=8> */
.L_x_162:
[----:B------:R-:W-:Y:S05]  /*4db0*/  BSYNC B1 ;  /* 0x0000000000017941 */ /* 0x000fea0003800000 */
.L_x_161:
[----:B0----5:R-:W-:Y:S01]  /*4dc0*/  FMUL R3, R25, R22 ;  /* 0x0000001619037220 */ /* 0x021fe20000400000 */
[----:B------:R-:W-:Y:S01]  /*4dd0*/  ISETP.GT.AND P0, PT, R2, RZ, P1 ;  /* 0x000000ff0200720c */ /* 0x000fe20000f04270 */
[----:B------:R-:W-:Y:S02]  /*4de0*/  BSSY B1, `(.L_x_163) ;  /* 0x0000005000017945 */ /* 0x000fe40003800000 */
[----:B------:R-:W-:-:S05]  /*4df0*/  FFMA R3, R88, R23, R3 ;  /* 0x0000001758037223 */ /* 0x000fca0000000003 */
[----:B------:R0:W-:Y:S05]  /*4e00*/  @P3 STG.E desc[UR50][R4.64+0x200], R3 ;  /* 0x0002000304003986 */ /* 0x0001ea000c101932 */
[----:B------:R-:W-:Y:S05]  /*4e10*/  @!P0 BRA `(.L_x_164) ;  /* 0x0000000000048947 */ /* 0x000fea0003800000 */
[----:B------:R0:W5:Y:S02]  /*4e20*/  LDG.E.LTC128B R25, desc[UR50][R6.64+0x204] ;  /* 0x0002043206197981 */ /* 0x000164000c1e1920 */
.L_x_164:
[----:B------:R-:W-:Y:S05]  /*4e30*/  BSYNC B1 ;  /* 0x0000000000017941 */ /* 0x000fea0003800000 */
.L_x_163:
[----:B-----5:R-:W-:Y:S01]  /*4e40*/  FMUL R12, R25, R22 ;  /* 0x00000016190c7220 */ /* 0x020fe20000400000 */
[----:B------:R-:W-:Y:S01]  /*4e50*/  ISETP.GT.AND P2, PT, R2, 0x8, P2 ;  /* 0x000000080200780c */ /* 0x000fe20001744270 */
[----:B------:R-:W-:Y:S02]  /*4e60*/  BSSY B1, `(.L_x_165) ;  /* 0x0000005000017945 */ /* 0x000fe40003800000 */
[----:B------:R-:W-:-:S05]  /*4e70*/  FFMA R89, R89, R23, R12 ;  /* 0x0000001759597223 */ /* 0x000fca000000000c */
[----:B------:R0:W-:Y:S05]  /*4e80*/  @P0 STG.E desc[UR50][R4.64+0x204], R89 ;  /* 0x0002045904000986 */ /* 0x0001ea000c101932 */
[----:B------:R-:W-:Y:S05]  /*4e90*/  @!P2 BRA `(.L_x_166) ;  /* 0x000000000004a947 */ /* 0x000fea0003800000 */
[----:B------:R0:W5:Y:S02]  /*4ea0*/  LDG.E.LTC128B R25, desc[UR50][R8.64+0x200] ;  /* 0x0002003208197981 */ /* 0x000164000c1e1920 */
.L_x_166:
[----:B------:R-:W-:Y:S05]  /*4eb0*/  BSYNC B1 ;  /* 0x0000000000017941 */ /* 0x000fea0003800000 */
.L_x_165:
        /* <DEDUP_REMOVED lines=8> */
.L_x_168:
[----:B------:R-:W-:Y:S05]  /*4f40*/  BSYNC B1 ;  /* 0x0000000000017941 */ /* 0x000fea0003800000 */
.L_x_167:
        /* <DEDUP_REMOVED lines=8> */
.L_x_170:
[----:B------:R-:W-:Y:S05]  /*4fd0*/  BSYNC B1 ;  /* 0x0000000000017941 */ /* 0x000fea0003800000 */
.L_x_169:
[----:B0----5:R-:W-:Y:S01]  /*4fe0*/  FMUL R3, R25, R22 ;  /* 0x0000001619037220 */ /* 0x021fe20000400000 */
[----:B------:R-:W-:Y:S01]  /*4ff0*/  ISETP.GT.AND P1, PT, R2, RZ, P2 ;  /* 0x000000ff0200720c */ /* 0x000fe20001724270 */
[----:B------:R-:W-:Y:S02]  /*5000*/  BSSY B1, `(.L_x_171) ;  /* 0x0000005000017945 */ /* 0x000fe40003800000 */
[----:B------:R-:W-:-:S05]  /*5010*/  FFMA R3, R92, R23, R3 ;  /* 0x000000175c037223 */ /* 0x000fca0000000003 */
[----:B------:R0:W-:Y:S05]  /*5020*/  @P3 STG.E desc[UR50][R4.64+0x220], R3 ;  /* 0x0002200304003986 */ /* 0x0001ea000c101932 */
[----:B------:R-:W-:Y:S05]  /*5030*/  @!P1 BRA `(.L_x_172) ;  /* 0x0000000000049947 */ /* 0x000fea0003800000 */
[----:B------:R0:W5:Y:S02]  /*5040*/  LDG.E.LTC128B R25, desc[UR50][R6.64+0x224] ;  /* 0x0002243206197981 */ /* 0x000164000c1e1920 */
.L_x_172:
[----:B------:R-:W-:Y:S05]  /*5050*/  BSYNC B1 ;  /* 0x0000000000017941 */ /* 0x000fea0003800000 */
.L_x_171:
[----:B-----5:R-:W-:Y:S01]  /*5060*/  FMUL R12, R25, R22 ;  /* 0x00000016190c7220 */ /* 0x020fe20000400000 */
[----:B------:R-:W-:Y:S01]  /*5070*/  ISETP.GT.AND P0, PT, R2, 0x8, P0 ;  /* 0x000000080200780c */ /* 0x000fe20000704270 */
[----:B------:R-:W-:Y:S02]  /*5080*/  BSSY B1, `(.L_x_173) ;  /* 0x0000005000017945 */ /* 0x000fe40003800000 */
[----:B------:R-:W-:-:S05]  /*5090*/  FFMA R93, R93, R23, R12 ;  /* 0x000000175d5d7223 */ /* 0x000fca000000000c */
[----:B------:R0:W-:Y:S05]  /*50a0*/  @P1 STG.E desc[UR50][R4.64+0x224], R93 ;  /* 0x0002245d04001986 */ /* 0x0001ea000c101932 */
[----:B------:R-:W-:Y:S05]  /*50b0*/  @!P0 BRA `(.L_x_174) ;  /* 0x0000000000048947 */ /* 0x000fea0003800000 */
[----:B------:R0:W5:Y:S02]  /*50c0*/  LDG.E.LTC128B R25, desc[UR50][R8.64+0x220] ;  /* 0x0002203208197981 */ /* 0x000164000c1e1920 */
.L_x_174:
[----:B------:R-:W-:Y:S05]  /*50d0*/  BSYNC B1 ;  /* 0x0000000000017941 */ /* 0x000fea0003800000 */
.L_x_173:
        /* <DEDUP_REMOVED lines=8> */
.L_x_176:
[----:B------:R-:W-:Y:S05]  /*5160*/  BSYNC B1 ;  /* 0x0000000000017941 */ /* 0x000fea0003800000 */
.L_x_175:
        /* <DEDUP_REMOVED lines=8> */
.L_x_178:
[----:B------:R-:W-:Y:S05]  /*51f0*/  BSYNC B1 ;  /* 0x0000000000017941 */ /* 0x000fea0003800000 */
.L_x_177:
[----:B0----5:R-:W-:Y:S01]  /*5200*/  FMUL R3, R25, R22 ;  /* 0x0000001619037220 */ /* 0x021fe20000400000 */
[----:B------:R-:W-:Y:S01]  /*5210*/  ISETP.GT.AND P2, PT, R2, RZ, P0 ;  /* 0x000000ff0200720c */ /* 0x000fe20000744270 */
[----:B------:R-:W-:Y:S02]  /*5220*/  BSSY B1, `(.L_x_179) ;  /* 0x0000005000017945 */ /* 0x000fe40003800000 */
[----:B------:R-:W-:-:S05]  /*5230*/  FFMA R3, R96, R23, R3 ;  /* 0x0000001760037223 */ /* 0x000fca0000000003 */
[----:B------:R0:W-:Y:S05]  /*5240*/  @P3 STG.E desc[UR50][R4.64+0x240], R3 ;  /* 0x0002400304003986 */ /* 0x0001ea000c101932 */
[----:B------:R-:W-:Y:S05]  /*5250*/  @!P2 BRA `(.L_x_180) ;  /* 0x000000000004a947 */ /* 0x000fea0003800000 */
[----:B------:R0:W5:Y:S02]  /*5260*/  LDG.E.LTC128B R25, desc[UR50][R6.64+0x244] ;  /* 0x0002443206197981 */ /* 0x000164000c1e1920 */
.L_x_180:
[----:B------:R-:W-:Y:S05]  /*5270*/  BSYNC B1 ;  /* 0x0000000000017941 */ /* 0x000fea0003800000 */
.L_x_179:
[----:B-----5:R-:W-:Y:S01]  /*5280*/  FMUL R12, R25, R22 ;  /* 0x00000016190c7220 */ /* 0x020fe20000400000 */
[----:B------:R-:W-:Y:S01]  /*5290*/  ISETP.GT.AND P1, PT, R2, 0x8, P1 ;  /* 0x000000080200780c */ /* 0x000fe20000f24270 */
[----:B------:R-:W-:Y:S02]  /*52a0*/  BSSY B1, `(.L_x_181) ;  /* 0x0000005000017945 */ /* 0x000fe40003800000 */
[----:B------:R-:W-:-:S05]  /*52b0*/  FFMA R97, R97, R23, R12 ;  /* 0x0000001761617223 */ /* 0x000fca000000000c */
[----:B------:R0:W-:Y:S05]  /*52c0*/  @P2 STG.E desc[UR50][R4.64+0x244], R97 ;  /* 0x0002446104002986 */ /* 0x0001ea000c101932 */
[----:B------:R-:W-:Y:S05]  /*52d0*/  @!P1 BRA `(.L_x_182) ;  /* 0x0000000000049947 */ /* 0x000fea0003800000 */
[----:B------:R0:W5:Y:S02]  /*52e0*/  LDG.E.LTC128B R25, desc[UR50][R8.64+0x240] ;  /* 0x0002403208197981 */ /* 0x000164000c1e1920 */
.L_x_182:
[----:B------:R-:W-:Y:S05]  /*52f0*/  BSYNC B1 ;  /* 0x0000000000017941 */ /* 0x000fea0003800000 */
.L_x_181:
        /* <DEDUP_REMOVED lines=8> */
.L_x_184:
[----:B------:R-:W-:Y:S05]  /*5380*/  BSYNC B1 ;  /* 0x0000000000017941 */ /* 0x000fea0003800000 */
.L_x_183:
        /* <DEDUP_REMOVED lines=8> */
.L_x_186:
[----:B------:R-:W-:Y:S05]  /*5410*/  BSYNC B1 ;  /* 0x0000000000017941 */ /* 0x000fea0003800000 */
.L_x_185:
[----:B0----5:R-:W-:Y:S01]  /*5420*/  FMUL R3, R25, R22 ;  /* 0x0000001619037220 */ /* 0x021fe20000400000 */
[----:B------:R-:W-:Y:S01]  /*5430*/  ISETP.GT.AND P0, PT, R2, RZ, P1 ;  /* 0x000000ff0200720c */ /* 0x000fe20000f04270 */
[----:B------:R-:W-:Y:S02]  /*5440*/  BSSY B1, `(.L_x_187) ;  /* 0x0000005000017945 */ /* 0x000fe40003800000 */
[----:B------:R-:W-:-:S05]  /*5450*/  FFMA R3, R100, R23, R3 ;  /* 0x0000001764037223 */ /* 0x000fca0000000003 */
[----:B------:R0:W-:Y:S05]  /*5460*/  @P3 STG.E desc[UR50][R4.64+0x260], R3 ;  /* 0x0002600304003986 */ /* 0x0001ea000c101932 */
[----:B------:R-:W-:Y:S05]  /*5470*/  @!P0 BRA `(.L_x_188) ;  /* 0x0000000000048947 */ /* 0x000fea0003800000 */
[----:B------:R0:W5:Y:S02]  /*5480*/  LDG.E.LTC128B R25, desc[UR50][R6.64+0x264] ;  /* 0x0002643206197981 */ /* 0x000164000c1e1920 */
.L_x_188:
[----:B------:R-:W-:Y:S05]  /*5490*/  BSYNC B1 ;  /* 0x0000000000017941 */ /* 0x000fea0003800000 */
.L_x_187:
[----:B-----5:R-:W-:Y:S01]  /*54a0*/  FMUL R12, R25, R22 ;  /* 0x00000016190c7220 */ /* 0x020fe20000400000 */
[----:B------:R-:W-:Y:S01]  /*54b0*/  ISETP.GT.AND P2, PT, R2, 0x8, P2 ;  /* 0x000000080200780c */ /* 0x000fe20001744270 */
[----:B------:R-:W-:Y:S02]  /*54c0*/  BSSY B1, `(.L_x_189) ;  /* 0x0000005000017945 */ /* 0x000fe40003800000 */
[----:B------:R-:W-:-:S05]  /*54d0*/  FFMA R101, R101, R23, R12 ;  /* 0x0000001765657223 */ /* 0x000fca000000000c */
[----:B------:R0:W-:Y:S05]  /*54e0*/  @P0 STG.E desc[UR50][R4.64+0x264], R101 ;  /* 0x0002646504000986 */ /* 0x0001ea000c101932 */
[----:B------:R-:W-:Y:S05]  /*54f0*/  @!P2 BRA `(.L_x_190) ;  /* 0x000000000004a947 */ /* 0x000fea0003800000 */
[----:B------:R0:W5:Y:S02]  /*5500*/  LDG.E.LTC128B R25, desc[UR50][R8.64+0x260] ;  /* 0x0002603208197981 */ /* 0x000164000c1e1920 */
.L_x_190:
[----:B------:R-:W-:Y:S05]  /*5510*/  BSYNC B1 ;  /* 0x0000000000017941 */ /* 0x000fea0003800000 */
.L_x_189:
        /* <DEDUP_REMOVED lines=8> */
.L_x_192:
[----:B------:R-:W-:Y:S05]  /*55a0*/  BSYNC B1 ;  /* 0x0000000000017941 */ /* 0x000fea0003800000 */
.L_x_191:
        /* <DEDUP_REMOVED lines=8> */
.L_x_194:
[----:B------:R-:W-:Y:S05]  /*5630*/  BSYNC B1 ;  /* 0x0000000000017941 */ /* 0x000fea0003800000 */
.L_x_193:
[----:B0----5:R-:W-:Y:S01]  /*5640*/  FMUL R3, R25, R22 ;  /* 0x0000001619037220 */ /* 0x021fe20000400000 */
[----:B------:R-:W-:Y:S01]  /*5650*/  ISETP.GT.AND P1, PT, R2, RZ, P2 ;  /* 0x000000ff0200720c */ /* 0x000fe20001724270 */
[----:B------:R-:W-:Y:S02]  /*5660*/  BSSY B1, `(.L_x_195) ;  /* 0x0000005000017945 */ /* 0x000fe40003800000 */
[----:B------:R-:W-:-:S05]  /*5670*/  FFMA R3, R104, R23, R3 ;  /* 0x0000001768037223 */ /* 0x000fca0000000003 */
[----:B------:R0:W-:Y:S05]  /*5680*/  @P3 STG.E desc[UR50][R4.64+0x280], R3 ;  /* 0x0002800304003986 */ /* 0x0001ea000c101932 */
[----:B------:R-:W-:Y:S05]  /*5690*/  @!P1 BRA `(.L_x_196) ;  /* 0x0000000000049947 */ /* 0x000fea0003800000 */
[----:B------:R0:W5:Y:S02]  /*56a0*/  LDG.E.LTC128B R25, desc[UR50][R6.64+0x284] ;  /* 0x0002843206197981 */ /* 0x000164000c1e1920 */
.L_x_196:
[----:B------:R-:W-:Y:S05]  /*56b0*/  BSYNC B1 ;  /* 0x0000000000017941 */ /* 0x000fea0003800000 */
.L_x_195:
[----:B-----5:R-:W-:Y:S01]  /*56c0*/  FMUL R12, R25, R22 ;  /* 0x00000016190c7220 */ /* 0x020fe20000400000 */
[----:B------:R-:W-:Y:S01]  /*56d0*/  ISETP.GT.AND P0, PT, R2, 0x8, P0 ;  /* 0x000000080200780c */ /* 0x000fe20000704270 */
[----:B------:R-:W-:Y:S02]  /*56e0*/  BSSY B1, `(.L_x_197) ;  /* 0x0000005000017945 */ /* 0x000fe40003800000 */
[----:B------:R-:W-:-:S05]  /*56f0*/  FFMA R105, R105, R23, R12 ;  /* 0x0000001769697223 */ /* 0x000fca000000000c */
[----:B------:R0:W-:Y:S05]  /*5700*/  @P1 STG.E desc[UR50][R4.64+0x284], R105 ;  /* 0x0002846904001986 */ /* 0x0001ea000c101932 */
[----:B------:R-:W-:Y:S05]  /*5710*/  @!P0 BRA `(.L_x_198) ;  /* 0x0000000000048947 */ /* 0x000fea0003800000 */
[----:B------:R0:W5:Y:S02]  /*5720*/  LDG.E.LTC128B R25, desc[UR50][R8.64+0x280] ;  /* 0x0002803208197981 */ /* 0x000164000c1e1920 */
.L_x_198:
[----:B------:R-:W-:Y:S05]  /*5730*/  BSYNC B1 ;  /* 0x0000000000017941 */ /* 0x000fea0003800000 */
.L_x_197:
        /* <DEDUP_REMOVED lines=8> */
.L_x_200:
[----:B------:R-:W-:Y:S05]  /*57c0*/  BSYNC B1 ;  /* 0x0000000000017941 */ /* 0x000fea0003800000 */
.L_x_199:
        /* <DEDUP_REMOVED lines=8> */
.L_x_202:
[----:B------:R-:W-:Y:S05]  /*5850*/  BSYNC B1 ;  /* 0x0000000000017941 */ /* 0x000fea0003800000 */
.L_x_201:
[----:B0----5:R-:W-:Y:S01]  /*5860*/  FMUL R3, R25, R22 ;  /* 0x0000001619037220 */ /* 0x021fe20000400000 */
[----:B------:R-:W-:Y:S01]  /*5870*/  ISETP.GT.AND P2, PT, R2, RZ, P0 ;  /* 0x000000ff0200720c */ /* 0x000fe20000744270 */
[----:B------:R-:W-:Y:S02]  /*5880*/  BSSY B1, `(.L_x_203) ;  /* 0x0000005000017945 */ /* 0x000fe40003800000 */
[----:B------:R-:W-:-:S05]  /*5890*/  FFMA R3, R108, R23, R3 ;  /* 0x000000176c037223 */ /* 0x000fca0000000003 */
[----:B------:R0:W-:Y:S05]  /*58a0*/  @P3 STG.E desc[UR50][R4.64+0x2a0], R3 ;  /* 0x0002a00304003986 */ /* 0x0001ea000c101932 */
[----:B------:R-:W-:Y:S05]  /*58b0*/  @!P2 BRA `(.L_x_204) ;  /* 0x000000000004a947 */ /* 0x000fea0003800000 */
[----:B------:R0:W5:Y:S02]  /*58c0*/  LDG.E.LTC128B R25, desc[UR50][R6.64+0x2a4] ;  /* 0x0002a43206197981 */ /* 0x000164000c1e1920 */
.L_x_204:
[----:B------:R-:W-:Y:S05]  /*58d0*/  BSYNC B1 ;  /* 0x0000000000017941 */ /* 0x000fea0003800000 */
.L_x_203:
[----:B-----5:R-:W-:Y:S01]  /*58e0*/  FMUL R12, R25, R22 ;  /* 0x00000016190c7220 */ /* 0x020fe20000400000 */
[----:B------:R-:W-:Y:S01]  /*58f0*/  ISETP.GT.AND P1, PT, R2, 0x8, P1 ;  /* 0x000000080200780c */ /* 0x000fe20000f24270 */
[----:B------:R-:W-:Y:S02]  /*5900*/  BSSY B1, `(.L_x_205) ;  /* 0x0000005000017945 */ /* 0x000fe40003800000 */
[----:B------:R-:W-:-:S05]  /*5910*/  FFMA R109, R109, R23, R12 ;  /* 0x000000176d6d7223 */ /* 0x000fca000000000c */
[----:B------:R0:W-:Y:S05]  /*5920*/  @P2 STG.E desc[UR50][R4.64+0x2a4], R109 ;  /* 0x0002a46d04002986 */ /* 0x0001ea000c101932 */
[----:B------:R-:W-:Y:S05]  /*5930*/  @!P1 BRA `(.L_x_206) ;  /* 0x0000000000049947 */ /* 0x000fea0003800000 */
[----:B------:R0:W5:Y:S02]  /*5940*/  LDG.E.LTC128B R25, desc[UR50][R8.64+0x2a0] ;  /* 0x0002a03208197981 */ /* 0x000164000c1e1920 */
.L_x_206:
[----:B------:R-:W-:Y:S05]  /*5950*/  BSYNC B1 ;  /* 0x0000000000017941 */ /* 0x000fea0003800000 */
.L_x_205:
        /* <DEDUP_REMOVED lines=8> */
.L_x_208:
[----:B------:R-:W-:Y:S05]  /*59e0*/  BSYNC B1 ;  /* 0x0000000000017941 */ /* 0x000fea0003800000 */
.L_x_207:
        /* <DEDUP_REMOVED lines=8> */
.L_x_210:
[----:B------:R-:W-:Y:S05]  /*5a70*/  BSYNC B1 ;  /* 0x0000000000017941 */ /* 0x000fea0003800000 */
.L_x_209:
[----:B0----5:R-:W-:Y:S01]  /*5a80*/  FMUL R3, R25, R22 ;  /* 0x0000001619037220 */ /* 0x021fe20000400000 */
[----:B------:R-:W-:Y:S01]  /*5a90*/  ISETP.GT.AND P0, PT, R2, RZ, P1 ;  /* 0x000000ff0200720c */ /* 0x000fe20000f04270 */
[----:B------:R-:W-:Y:S02]  /*5aa0*/  BSSY B1, `(.L_x_211) ;  /* 0x0000005000017945 */ /* 0x000fe40003800000 */
[----:B------:R-:W-:-:S05]  /*5ab0*/  FFMA R3, R112, R23, R3 ;  /* 0x0000001770037223 */ /* 0x000fca0000000003 */
[----:B------:R0:W-:Y:S05]  /*5ac0*/  @P3 STG.E desc[UR50][R4.64+0x2c0], R3 ;  /* 0x0002c00304003986 */ /* 0x0001ea000c101932 */
[----:B------:R-:W-:Y:S05]  /*5ad0*/  @!P0 BRA `(.L_x_212) ;  /* 0x0000000000048947 */ /* 0x000fea0003800000 */
[----:B------:R0:W5:Y:S02]  /*5ae0*/  LDG.E.LTC128B R25, desc[UR50][R6.64+0x2c4] ;  /* 0x0002c43206197981 */ /* 0x000164000c1e1920 */
.L_x_212:
[----:B------:R-:W-:Y:S05]  /*5af0*/  BSYNC B1 ;  /* 0x0000000000017941 */ /* 0x000fea0003800000 */
.L_x_211:
[----:B-----5:R-:W-:Y:S01]  /*5b00*/  FMUL R12, R25, R22 ;  /* 0x00000016190c7220 */ /* 0x020fe20000400000 */
[----:B------:R-:W-:Y:S01]  /*5b10*/  ISETP.GT.AND P2, PT, R2, 0x8, P2 ;  /* 0x000000080200780c */ /* 0x000fe20001744270 */
[----:B------:R-:W-:Y:S02]  /*5b20*/  BSSY B1, `(.L_x_213) ;  /* 0x0000005000017945 */ /* 0x000fe40003800000 */
[----:B------:R-:W-:-:S05]  /*5b30*/  FFMA R113, R113, R23, R12 ;  /* 0x0000001771717223 */ /* 0x000fca000000000c */
[----:B------:R0:W-:Y:S05]  /*5b40*/  @P0 STG.E desc[UR50][R4.64+0x2c4], R113 ;  /* 0x0002c47104000986 */ /* 0x0001ea000c101932 */
[----:B------:R-:W-:Y:S05]  /*5b50*/  @!P2 BRA `(.L_x_214) ;  /* 0x000000000004a947 */ /* 0x000fea0003800000 */
[----:B------:R0:W5:Y:S02]  /*5b60*/  LDG.E.LTC128B R25, desc[UR50][R8.64+0x2c0] ;  /* 0x0002c03208197981 */ /* 0x000164000c1e1920 */
.L_x_214:
[----:B------:R-:W-:Y:S05]  /*5b70*/  BSYNC B1 ;  /* 0x0000000000017941 */ /* 0x000fea0003800000 */
.L_x_213:
        /* <DEDUP_REMOVED lines=8> */
.L_x_216:
[----:B------:R-:W-:Y:S05]  /*5c00*/  BSYNC B1 ;  /* 0x0000000000017941 */ /* 0x000fea0003800000 */
.L_x_215:
        /* <DEDUP_REMOVED lines=8> */
.L_x_218:
[----:B------:R-:W-:Y:S05]  /*5c90*/  BSYNC B1 ;  /* 0x0000000000017941 */ /* 0x000fea0003800000 */
.L_x_217:
[----:B0----5:R-:W-:Y:S01]  /*5ca0*/  FMUL R3, R25, R22 ;  /* 0x0000001619037220 */ /* 0x021fe20000400000 */
[----:B------:R-:W-:Y:S01]  /*5cb0*/  ISETP.GT.AND P1, PT, R2, RZ, P2 ;  /* 0x000000ff0200720c */ /* 0x000fe20001724270 */
[----:B------:R-:W-:Y:S02]  /*5cc0*/  BSSY B1, `(.L_x_219) ;  /* 0x0000005000017945 */ /* 0x000fe40003800000 */
[----:B------:R-:W-:-:S05]  /*5cd0*/  FFMA R3, R116, R23, R3 ;  /* 0x0000001774037223 */ /* 0x000fca0000000003 */
[----:B------:R0:W-:Y:S05]  /*5ce0*/  @P3 STG.E desc[UR50][R4.64+0x2e0], R3 ;  /* 0x0002e00304003986 */ /* 0x0001ea000c101932 */
[----:B------:R-:W-:Y:S05]  /*5cf0*/  @!P1 BRA `(.L_x_220) ;  /* 0x0000000000049947 */ /* 0x000fea0003800000 */
[----:B------:R0:W5:Y:S02]  /*5d00*/  LDG.E.LTC128B R25, desc[UR50][R6.64+0x2e4] ;  /* 0x0002e43206197981 */ /* 0x000164000c1e1920 */
.L_x_220:
[----:B------:R-:W-:Y:S05]  /*5d10*/  BSYNC B1 ;  /* 0x0000000000017941 */ /* 0x000fea0003800000 */
.L_x_219:
[----:B-----5:R-:W-:Y:S01]  /*5d20*/  FMUL R12, R25, R22 ;  /* 0x00000016190c7220 */ /* 0x020fe20000400000 */
[----:B------:R-:W-:Y:S01]  /*5d30*/  ISETP.GT.AND P0, PT, R2, 0x8, P0 ;  /* 0x000000080200780c */ /* 0x000fe20000704270 */
[----:B------:R-:W-:Y:S02]  /*5d40*/  BSSY B1, `(.L_x_221) ;  /* 0x0000005000017945 */ /* 0x000fe40003800000 */
[----:B------:R-:W-:-:S05]  /*5d50*/  FFMA R117, R117, R23, R12 ;  /* 0x0000001775757223 */ /* 0x000fca000000000c */
[----:B------:R0:W-:Y:S05]  /*5d60*/  @P1 STG.E desc[UR50][R4.64+0x2e4], R117 ;  /* 0x0002e47504001986 */ /* 0x0001ea000c101932 */
[----:B------:R-:W-:Y:S05]  /*5d70*/  @!P0 BRA `(.L_x_222) ;  /* 0x0000000000048947 */ /* 0x000fea0003800000 */
[----:B------:R0:W5:Y:S02]  /*5d80*/  LDG.E.LTC128B R25, desc[UR50][R8.64+0x2e0] ;  /* 0x0002e03208197981 */ /* 0x000164000c1e1920 */
.L_x_222:
[----:B------:R-:W-:Y:S05]  /*5d90*/  BSYNC B1 ;  /* 0x0000000000017941 */ /* 0x000fea0003800000 */
.L_x_221:
        /* <DEDUP_REMOVED lines=8> */
.L_x_224:
[----:B------:R-:W-:Y:S05]  /*5e20*/  BSYNC B1 ;  /* 0x0000000000017941 */ /* 0x000fea0003800000 */
.L_x_223:
        /* <DEDUP_REMOVED lines=8> */
.L_x_226:
[----:B------:R-:W-:Y:S05]  /*5eb0*/  BSYNC B1 ;  /* 0x0000000000017941 */ /* 0x000fea0003800000 */
.L_x_225:
[----:B0----5:R-:W-:Y:S01]  /*5ec0*/  FMUL R3, R25, R22 ;  /* 0x0000001619037220 */ /* 0x021fe20000400000 */
[----:B------:R-:W-:Y:S01]  /*5ed0*/  ISETP.GT.AND P2, PT, R2, RZ, P0 ;  /* 0x000000ff0200720c */ /* 0x000fe20000744270 */
[----:B------:R-:W-:Y:S02]  /*5ee0*/  BSSY B1, `(.L_x_227) ;  /* 0x0000005000017945 */ /* 0x000fe40003800000 */
[----:B------:R-:W-:-:S05]  /*5ef0*/  FFMA R3, R120, R23, R3 ;  /* 0x0000001778037223 */ /* 0x000fca0000000003 */
[----:B------:R0:W-:Y:S05]  /*5f00*/  @P3 STG.E desc[UR50][R4.64+0x300], R3 ;  /* 0x0003000304003986 */ /* 0x0001ea000c101932 */
[----:B------:R-:W-:Y:S05]  /*5f10*/  @!P2 BRA `(.L_x_228) ;  /* 0x000000000004a947 */ /* 0x000fea0003800000 */
[----:B------:R0:W5:Y:S02]  /*5f20*/  LDG.E.LTC128B R25, desc[UR50][R6.64+0x304] ;  /* 0x0003043206197981 */ /* 0x000164000c1e1920 */
.L_x_228:
[----:B------:R-:W-:Y:S05]  /*5f30*/  BSYNC B1 ;  /* 0x0000000000017941 */ /* 0x000fea0003800000 */
.L_x_227:
[----:B-----5:R-:W-:Y:S01]  /*5f40*/  FMUL R12, R25, R22 ;  /* 0x00000016190c7220 */ /* 0x020fe20000400000 */
[----:B------:R-:W-:Y:S01]  /*5f50*/  ISETP.GT.AND P1, PT, R2, 0x8, P1 ;  /* 0x000000080200780c */ /* 0x000fe20000f24270 */
[----:B------:R-:W-:Y:S02]  /*5f60*/  BSSY B1, `(.L_x_229) ;  /* 0x0000005000017945 */ /* 0x000fe40003800000 */
[----:B------:R-:W-:-:S05]  /*5f70*/  FFMA R121, R121, R23, R12 ;  /* 0x0000001779797223 */ /* 0x000fca000000000c */
[----:B------:R0:W-:Y:S05]  /*5f80*/  @P2 STG.E desc[UR50][R4.64+0x304], R121 ;  /* 0x0003047904002986 */ /* 0x0001ea000c101932 */
[----:B------:R-:W-:Y:S05]  /*5f90*/  @!P1 BRA `(.L_x_230) ;  /* 0x0000000000049947 */ /* 0x000fea0003800000 */
[----:B------:R0:W5:Y:S02]  /*5fa0*/  LDG.E.LTC128B R25, desc[UR50][R8.64+0x300] ;  /* 0x0003003208197981 */ /* 0x000164000c1e1920 */
.L_x_230:
[----:B------:R-:W-:Y:S05]  /*5fb0*/  BSYNC B1 ;  /* 0x0000000000017941 */ /* 0x000fea0003800000 */
.L_x_229:
        /* <DEDUP_REMOVED lines=8> */
.L_x_232:
[----:B------:R-:W-:Y:S05]  /*6040*/  BSYNC B1 ;  /* 0x0000000000017941 */ /* 0x000fea0003800000 */
.L_x_231:
        /* <DEDUP_REMOVED lines=8> */
.L_x_234:
[----:B------:R-:W-:Y:S05]  /*60d0*/  BSYNC B1 ;  /* 0x0000000000017941 */ /* 0x000fea0003800000 */
.L_x_233:
[----:B0----5:R-:W-:Y:S01]  /*60e0*/  FMUL R3, R25, R22 ;  /* 0x0000001619037220 */ /* 0x021fe20000400000 */
[----:B------:R-:W-:Y:S01]  /*60f0*/  ISETP.GT.AND P0, PT, R2, RZ, P1 ;  /* 0x000000ff0200720c */ /* 0x000fe20000f04270 */
[----:B------:R-:W-:Y:S02]  /*6100*/  BSSY B1, `(.L_x_235) ;  /* 0x0000005000017945 */ /* 0x000fe40003800000 */
[----:B------:R-:W-:-:S05]  /*6110*/  FFMA R3, R124, R23, R3 ;  /* 0x000000177c037223 */ /* 0x000fca0000000003 */
[----:B------:R0:W-:Y:S05]  /*6120*/  @P3 STG.E desc[UR50][R4.64+0x320], R3 ;  /* 0x0003200304003986 */ /* 0x0001ea000c101932 */
[----:B------:R-:W-:Y:S05]  /*6130*/  @!P0 BRA `(.L_x_236) ;  /* 0x0000000000048947 */ /* 0x000fea0003800000 */
[----:B------:R0:W5:Y:S02]  /*6140*/  LDG.E.LTC128B R25, desc[UR50][R6.64+0x324] ;  /* 0x0003243206197981 */ /* 0x000164000c1e1920 */
.L_x_236:
[----:B------:R-:W-:Y:S05]  /*6150*/  BSYNC B1 ;  /* 0x0000000000017941 */ /* 0x000fea0003800000 */
.L_x_235:
[----:B-----5:R-:W-:Y:S01]  /*6160*/  FMUL R12, R25, R22 ;  /* 0x00000016190c7220 */ /* 0x020fe20000400000 */
[----:B------:R-:W-:Y:S01]  /*6170*/  ISETP.GT.AND P2, PT, R2, 0x8, P2 ;  /* 0x000000080200780c */ /* 0x000fe20001744270 */
[----:B------:R-:W-:Y:S02]  /*6180*/  BSSY B1, `(.L_x_237) ;  /* 0x0000005000017945 */ /* 0x000fe40003800000 */
[----:B------:R-:W-:-:S05]  /*6190*/  FFMA R125, R125, R23, R12 ;  /* 0x000000177d7d7223 */ /* 0x000fca000000000c */
[----:B------:R0:W-:Y:S05]  /*61a0*/  @P0 STG.E desc[UR50][R4.64+0x324], R125 ;  /* 0x0003247d04000986 */ /* 0x0001ea000c101932 */
[----:B------:R-:W-:Y:S05]  /*61b0*/  @!P2 BRA `(.L_x_238) ;  /* 0x000000000004a947 */ /* 0x000fea0003800000 */
[----:B------:R0:W5:Y:S02]  /*61c0*/  LDG.E.LTC128B R25, desc[UR50][R8.64+0x320] ;  /* 0x0003203208197981 */ /* 0x000164000c1e1920 */
.L_x_238:
[----:B------:R-:W-:Y:S05]  /*61d0*/  BSYNC B1 ;  /* 0x0000000000017941 */ /* 0x000fea0003800000 */
.L_x_237:
        /* <DEDUP_REMOVED lines=8> */
.L_x_240:
[----:B------:R-:W-:Y:S05]  /*6260*/  BSYNC B1 ;  /* 0x0000000000017941 */ /* 0x000fea0003800000 */
.L_x_239:
        /* <DEDUP_REMOVED lines=8> */
.L_x_242:
[----:B------:R-:W-:Y:S05]  /*62f0*/  BSYNC B1 ;  /* 0x0000000000017941 */ /* 0x000fea0003800000 */
.L_x_241:
[----:B0----5:R-:W-:Y:S01]  /*6300*/  FMUL R3, R25, R22 ;  /* 0x0000001619037220 */ /* 0x021fe20000400000 */
[----:B------:R-:W-:Y:S01]  /*6310*/  ISETP.GT.AND P1, PT, R2, RZ, P2 ;  /* 0x000000ff0200720c */ /* 0x000fe20001724270 */
[----:B------:R-:W-:Y:S02]  /*6320*/  BSSY B1, `(.L_x_243) ;  /* 0x0000005000017945 */ /* 0x000fe40003800000 */
[----:B------:R-:W-:-:S05]  /*6330*/  FFMA R3, R128, R23, R3 ;  /* 0x0000001780037223 */ /* 0x000fca0000000003 */
[----:B------:R0:W-:Y:S05]  /*6340*/  @P3 STG.E desc[UR50][R4.64+0x340], R3 ;  /* 0x0003400304003986 */ /* 0x0001ea000c101932 */
[----:B------:R-:W-:Y:S05]  /*6350*/  @!P1 BRA `(.L_x_244) ;  /* 0x0000000000049947 */ /* 0x000fea0003800000 */
[----:B------:R0:W5:Y:S02]  /*6360*/  LDG.E.LTC128B R25, desc[UR50][R6.64+0x344] ;  /* 0x0003443206197981 */ /* 0x000164000c1e1920 */
.L_x_244:
[----:B------:R-:W-:Y:S05]  /*6370*/  BSYNC B1 ;  /* 0x0000000000017941 */ /* 0x000fea0003800000 */
.L_x_243:
[----:B-----5:R-:W-:Y:S01]  /*6380*/  FMUL R12, R25, R22 ;  /* 0x00000016190c7220 */ /* 0x020fe20000400000 */
[----:B------:R-:W-:Y:S01]  /*6390*/  ISETP.GT.AND P0, PT, R2, 0x8, P0 ;  /* 0x000000080200780c */ /* 0x000fe20000704270 */
[----:B------:R-:W-:Y:S02]  /*63a0*/  BSSY B1, `(.L_x_245) ;  /* 0x0000005000017945 */ /* 0x000fe40003800000 */
[----:B------:R-:W-:-:S05]  /*63b0*/  FFMA R129, R129, R23, R12 ;  /* 0x0000001781817223 */ /* 0x000fca000000000c */
[----:B------:R0:W-:Y:S05]  /*63c0*/  @P1 STG.E desc[UR50][R4.64+0x344], R129 ;  /* 0x0003448104001986 */ /* 0x0001ea000c101932 */
[----:B------:R-:W-:Y:S05]  /*63d0*/  @!P0 BRA `(.L_x_246) ;  /* 0x0000000000048947 */ /* 0x000fea0003800000 */
[----:B------:R0:W5:Y:S02]  /*63e0*/  LDG.E.LTC128B R25, desc[UR50][R8.64+0x340] ;  /* 0x0003403208197981 */ /* 0x000164000c1e1920 */
.L_x_246:
[----:B------:R-:W-:Y:S05]  /*63f0*/  BSYNC B1 ;  /* 0x0000000000017941 */ /* 0x000fea0003800000 */
.L_x_245:
        /* <DEDUP_REMOVED lines=8> */
.L_x_248:
[----:B------:R-:W-:Y:S05]  /*6480*/  BSYNC B1 ;  /* 0x0000000000017941 */ /* 0x000fea0003800000 */
.L_x_247:
        /* <DEDUP_REMOVED lines=8> */
.L_x_250:
[----:B------:R-:W-:Y:S05]  /*6510*/  BSYNC B1 ;  /* 0x0000000000017941 */ /* 0x000fea0003800000 */
.L_x_249:
[----:B0----5:R-:W-:Y:S01]  /*6520*/  FMUL R3, R25, R22 ;  /* 0x0000001619037220 */ /* 0x021fe20000400000 */
[----:B------:R-:W-:Y:S01]  /*6530*/  ISETP.GT.AND P2, PT, R2, RZ, P0 ;  /* 0x000000ff0200720c */ /* 0x000fe20000744270 */
[----:B------:R-:W-:Y:S02]  /*6540*/  BSSY B1, `(.L_x_251) ;  /* 0x0000005000017945 */ /* 0x000fe40003800000 */
[----:B------:R-:W-:-:S05]  /*6550*/  FFMA R3, R132, R23, R3 ;  /* 0x0000001784037223 */ /* 0x000fca0000000003 */
[----:B------:R0:W-:Y:S05]  /*6560*/  @P3 STG.E desc[UR50][R4.64+0x360], R3 ;  /* 0x0003600304003986 */ /* 0x0001ea000c101932 */
[----:B------:R-:W-:Y:S05]  /*6570*/  @!P2 BRA `(.L_x_252) ;  /* 0x000000000004a947 */ /* 0x000fea0003800000 */
[----:B------:R0:W5:Y:S02]  /*6580*/  LDG.E.LTC128B R25, desc[UR50][R6.64+0x364] ;  /* 0x0003643206197981 */ /* 0x000164000c1e1920 */
.L_x_252:
[----:B------:R-:W-:Y:S05]  /*6590*/  BSYNC B1 ;  /* 0x0000000000017941 */ /* 0x000fea0003800000 */
.L_x_251:
[----:B-----5:R-:W-:Y:S01]  /*65a0*/  FMUL R12, R25, R22 ;  /* 0x00000016190c7220 */ /* 0x020fe20000400000 */
[----:B------:R-:W-:Y:S01]  /*65b0*/  ISETP.GT.AND P1, PT, R2, 0x8, P1 ;  /* 0x000000080200780c */ /* 0x000fe20000f24270 */
[----:B------:R-:W-:Y:S02]  /*65c0*/  BSSY B1, `(.L_x_253) ;  /* 0x0000005000017945 */ /* 0x000fe40003800000 */
[----:B------:R-:W-:-:S05]  /*65d0*/  FFMA R133, R133, R23, R12 ;  /* 0x0000001785857223 */ /* 0x000fca000000000c */
[----:B------:R0:W-:Y:S05]  /*65e0*/  @P2 STG.E desc[UR50][R4.64+0x364], R133 ;  /* 0x0003648504002986 */ /* 0x0001ea000c101932 */
[----:B------:R-:W-:Y:S05]  /*65f0*/  @!P1 BRA `(.L_x_254) ;  /* 0x0000000000049947 */ /* 0x000fea0003800000 */
[----:B------:R0:W5:Y:S02]  /*6600*/  LDG.E.LTC128B R25, desc[UR50][R8.64+0x360] ;  /* 0x0003603208197981 */ /* 0x000164000c1e1920 */
.L_x_254:
[----:B------:R-:W-:Y:S05]  /*6610*/  BSYNC B1 ;  /* 0x0000000000017941 */ /* 0x000fea0003800000 */
.L_x_253:
        /* <DEDUP_REMOVED lines=8> */
.L_x_256:
[----:B------:R-:W-:Y:S05]  /*66a0*/  BSYNC B1 ;  /* 0x0000000000017941 */ /* 0x000fea0003800000 */
.L_x_255:
        /* <DEDUP_REMOVED lines=8> */
.L_x_258:
[----:B------:R-:W-:Y:S05]  /*6730*/  BSYNC B1 ;  /* 0x0000000000017941 */ /* 0x000fea0003800000 */
.L_x_257:
[----:B0----5:R-:W-:Y:S01]  /*6740*/  FMUL R3, R25, R22 ;  /* 0x0000001619037220 */ /* 0x021fe20000400000 */
[----:B------:R-:W-:Y:S01]  /*6750*/  ISETP.GT.AND P0, PT, R2, RZ, P1 ;  /* 0x000000ff0200720c */ /* 0x000fe20000f04270 */
[----:B------:R-:W-:Y:S02]  /*6760*/  BSSY B1, `(.L_x_259) ;  /* 0x0000005000017945 */ /* 0x000fe40003800000 */
[----:B------:R-:W-:-:S05]  /*6770*/  FFMA R3, R136, R23, R3 ;  /* 0x0000001788037223 */ /* 0x000fca0000000003 */
[----:B------:R0:W-:Y:S05]  /*6780*/  @P3 STG.E desc[UR50][R4.64+0x380], R3 ;  /* 0x0003800304003986 */ /* 0x0001ea000c101932 */
[----:B------:R-:W-:Y:S05]  /*6790*/  @!P0 BRA `(.L_x_260) ;  /* 0x0000000000048947 */ /* 0x000fea0003800000 */
[----:B------:R0:W5:Y:S02]  /*67a0*/  LDG.E.LTC128B R25, desc[UR50][R6.64+0x384] ;  /* 0x0003843206197981 */ /* 0x000164000c1e1920 */
.L_x_260:
[----:B------:R-:W-:Y:S05]  /*67b0*/  BSYNC B1 ;  /* 0x0000000000017941 */ /* 0x000fea0003800000 */
.L_x_259:
[----:B-----5:R-:W-:Y:S01]  /*67c0*/  FMUL R12, R25, R22 ;  /* 0x00000016190c7220 */ /* 0x020fe20000400000 */
[----:B------:R-:W-:Y:S01]  /*67d0*/  ISETP.GT.AND P2, PT, R2, 0x8, P2 ;  /* 0x000000080200780c */ /* 0x000fe20001744270 */
[----:B------:R-:W-:Y:S02]  /*67e0*/  BSSY B1, `(.L_x_261) ;  /* 0x0000005000017945 */ /* 0x000fe40003800000 */
[----:B------:R-:W-:-:S05]  /*67f0*/  FFMA R137, R137, R23, R12 ;  /* 0x0000001789897223 */ /* 0x000fca000000000c */
[----:B------:R0:W-:Y:S05]  /*6800*/  @P0 STG.E desc[UR50][R4.64+0x384], R137 ;  /* 0x0003848904000986 */ /* 0x0001ea000c101932 */
[----:B------:R-:W-:Y:S05]  /*6810*/  @!P2 BRA `(.L_x_262) ;  /* 0x000000000004a947 */ /* 0x000fea0003800000 */
[----:B------:R0:W5:Y:S02]  /*6820*/  LDG.E.LTC128B R25, desc[UR50][R8.64+0x380] ;  /* 0x0003803208197981 */ /* 0x000164000c1e1920 */
.L_x_262:
[----:B------:R-:W-:Y:S05]  /*6830*/  BSYNC B1 ;  /* 0x0000000000017941 */ /* 0x000fea0003800000 */
.L_x_261:
        /* <DEDUP_REMOVED lines=8> */
.L_x_264:
[----:B------:R-:W-:Y:S05]  /*68c0*/  BSYNC B1 ;  /* 0x0000000000017941 */ /* 0x000fea0003800000 */
.L_x_263:
        /* <DEDUP_REMOVED lines=8> */
.L_x_266:
[----:B------:R-:W-:Y:S05]  /*6950*/  BSYNC B1 ;  /* 0x0000000000017941 */ /* 0x000fea0003800000 */
.L_x_265:
[----:B0----5:R-:W-:Y:S01]  /*6960*/  FMUL R3, R25, R22 ;  /* 0x0000001619037220 */ /* 0x021fe20000400000 */
[----:B------:R-:W-:Y:S01]  /*6970*/  ISETP.GT.AND P1, PT, R2, RZ, P2 ;  /* 0x000000ff0200720c */ /* 0x000fe20001724270 */
[----:B------:R-:W-:Y:S02]  /*6980*/  BSSY B1, `(.L_x_267) ;  /* 0x0000005000017945 */ /* 0x000fe40003800000 */
[----:B------:R-:W-:-:S05]  /*6990*/  FFMA R3, R140, R23, R3 ;  /* 0x000000178c037223 */ /* 0x000fca0000000003 */
[----:B------:R0:W-:Y:S05]  /*69a0*/  @P3 STG.E desc[UR50][R4.64+0x3a0], R3 ;  /* 0x0003a00304003986 */ /* 0x0001ea000c101932 */
[----:B------:R-:W-:Y:S05]  /*69b0*/  @!P1 BRA `(.L_x_268) ;  /* 0x0000000000049947 */ /* 0x000fea0003800000 */
[----:B------:R0:W5:Y:S02]  /*69c0*/  LDG.E.LTC128B R25, desc[UR50][R6.64+0x3a4] ;  /* 0x0003a43206197981 */ /* 0x000164000c1e1920 */
.L_x_268:
[----:B------:R-:W-:Y:S05]  /*69d0*/  BSYNC B1 ;  /* 0x0000000000017941 */ /* 0x000fea0003800000 */
.L_x_267:
[----:B-----5:R-:W-:Y:S01]  /*69e0*/  FMUL R12, R25, R22 ;  /* 0x00000016190c7220 */ /* 0x020fe20000400000 */
[----:B------:R-:W-:Y:S01]  /*69f0*/  ISETP.GT.AND P0, PT, R2, 0x8, P0 ;  /* 0x000000080200780c */ /* 0x000fe20000704270 */
[----:B------:R-:W-:Y:S02]  /*6a00*/  BSSY B1, `(.L_x_269) ;  /* 0x0000005000017945 */ /* 0x000fe40003800000 */
[----:B------:R-:W-:-:S05]  /*6a10*/  FFMA R141, R141, R23, R12 ;  /* 0x000000178d8d7223 */ /* 0x000fca000000000c */
[----:B------:R0:W-:Y:S05]  /*6a20*/  @P1 STG.E desc[UR50][R4.64+0x3a4], R141 ;  /* 0x0003a48d04001986 */ /* 0x0001ea000c101932 */
[----:B------:R-:W-:Y:S05]  /*6a30*/  @!P0 BRA `(.L_x_270) ;  /* 0x0000000000048947 */ /* 0x000fea0003800000 */
[----:B------:R0:W5:Y:S02]  /*6a40*/  LDG.E.LTC128B R25, desc[UR50][R8.64+0x3a0] ;  /* 0x0003a03208197981 */ /* 0x000164000c1e1920 */
.L_x_270:
[----:B------:R-:W-:Y:S05]  /*6a50*/  BSYNC B1 ;  /* 0x0000000000017941 */ /* 0x000fea0003800000 */
.L_x_269:
        /* <DEDUP_REMOVED lines=8> */
.L_x_272:
[----:B------:R-:W-:Y:S05]  /*6ae0*/  BSYNC B1 ;  /* 0x0000000000017941 */ /* 0x000fea0003800000 */
.L_x_271:
        /* <DEDUP_REMOVED lines=8> */
.L_x_274:
[----:B------:R-:W-:Y:S05]  /*6b70*/  BSYNC B1 ;  /* 0x0000000000017941 */ /* 0x000fea0003800000 */
.L_x_273:
[----:B0----5:R-:W-:Y:S01]  /*6b80*/  FMUL R3, R25, R22 ;  /* 0x0000001619037220 */ /* 0x021fe20000400000 */
[----:B------:R-:W-:Y:S01]  /*6b90*/  ISETP.GT.AND P2, PT, R2, RZ, P0 ;  /* 0x000000ff0200720c */ /* 0x000fe20000744270 */
[----:B------:R-:W-:Y:S02]  /*6ba0*/  BSSY B1, `(.L_x_275) ;  /* 0x0000005000017945 */ /* 0x000fe40003800000 */
[----:B------:R-:W-:-:S05]  /*6bb0*/  FFMA R3, R144, R23, R3 ;  /* 0x0000001790037223 */ /* 0x000fca0000000003 */
[----:B------:R0:W-:Y:S05]  /*6bc0*/  @P3 STG.E desc[UR50][R4.64+0x3c0], R3 ;  /* 0x0003c00304003986 */ /* 0x0001ea000c101932 */
[----:B------:R-:W-:Y:S05]  /*6bd0*/  @!P2 BRA `(.L_x_276) ;  /* 0x000000000004a947 */ /* 0x000fea0003800000 */
[----:B------:R0:W5:Y:S02]  /*6be0*/  LDG.E.LTC128B R25, desc[UR50][R6.64+0x3c4] ;  /* 0x0003c43206197981 */ /* 0x000164000c1e1920 */
.L_x_276:
[----:B------:R-:W-:Y:S05]  /*6bf0*/  BSYNC B1 ;  /* 0x0000000000017941 */ /* 0x000fea0003800000 */
.L_x_275:
[----:B-----5:R-:W-:Y:S01]  /*6c00*/  FMUL R12, R25, R22 ;  /* 0x00000016190c7220 */ /* 0x020fe20000400000 */
[----:B------:R-:W-:Y:S01]  /*6c10*/  ISETP.GT.AND P1, PT, R2, 0x8, P1 ;  /* 0x000000080200780c */ /* 0x000fe20000f24270 */
[----:B------:R-:W-:Y:S02]  /*6c20*/  BSSY B1, `(.L_x_277) ;  /* 0x0000005000017945 */ /* 0x000fe40003800000 */
[----:B------:R-:W-:-:S05]  /*6c30*/  FFMA R145, R145, R23, R12 ;  /* 0x0000001791917223 */ /* 0x000fca000000000c */
[----:B------:R0:W-:Y:S05]  /*6c40*/  @P2 STG.E desc[UR50][R4.64+0x3c4], R145 ;  /* 0x0003c49104002986 */ /* 0x0001ea000c101932 */
[----:B------:R-:W-:Y:S05]  /*6c50*/  @!P1 BRA `(.L_x_278) ;  /* 0x0000000000049947 */ /* 0x000fea0003800000 */
[----:B------:R0:W5:Y:S02]  /*6c60*/  LDG.E.LTC128B R25, desc[UR50][R8.64+0x3c0] ;  /* 0x0003c03208197981 */ /* 0x000164000c1e1920 */
.L_x_278:
[----:B------:R-:W-:Y:S05]  /*6c70*/  BSYNC B1 ;  /* 0x0000000000017941 */ /* 0x000fea0003800000 */
.L_x_277:
        /* <DEDUP_REMOVED lines=8> */
.L_x_280:
[----:B------:R-:W-:Y:S05]  /*6d00*/  BSYNC B1 ;  /* 0x0000000000017941 */ /* 0x000fea0003800000 */
.L_x_279:
        /* <DEDUP_REMOVED lines=8> */
.L_x_282:
[----:B------:R-:W-:Y:S05]  /*6d90*/  BSYNC B1 ;  /* 0x0000000000017941 */ /* 0x000fea0003800000 */
.L_x_281:
[----:B0----5:R-:W-:Y:S01]  /*6da0*/  FMUL R3, R25, R22 ;  /* 0x0000001619037220 */ /* 0x021fe20000400000 */
[----:B------:R-:W-:Y:S01]  /*6db0*/  ISETP.GT.AND P0, PT, R2, RZ, P1 ;  /* 0x000000ff0200720c */ /* 0x000fe20000f04270 */
[----:B------:R-:W-:Y:S02]  /*6dc0*/  BSSY B1, `(.L_x_283) ;  /* 0x0000005000017945 */ /* 0x000fe40003800000 */
[----:B------:R-:W-:-:S05]  /*6dd0*/  FFMA R3, R148, R23, R3 ;  /* 0x0000001794037223 */ /* 0x000fca0000000003 */
[----:B------:R0:W-:Y:S05]  /*6de0*/  @P3 STG.E desc[UR50][R4.64+0x3e0], R3 ;  /* 0x0003e00304003986 */ /* 0x0001ea000c101932 */
[----:B------:R-:W-:Y:S05]  /*6df0*/  @!P0 BRA `(.L_x_284) ;  /* 0x0000000000048947 */ /* 0x000fea0003800000 */
[----:B------:R0:W5:Y:S02]  /*6e00*/  LDG.E.LTC128B R25, desc[UR50][R6.64+0x3e4] ;  /* 0x0003e43206197981 */ /* 0x000164000c1e1920 */
.L_x_284:
[----:B------:R-:W-:Y:S05]  /*6e10*/  BSYNC B1 ;  /* 0x0000000000017941 */ /* 0x000fea0003800000 */
.L_x_283:
[----:B-----5:R-:W-:Y:S01]  /*6e20*/  FMUL R0, R25, R22 ;  /* 0x0000001619007220 */ /* 0x020fe20000400000 */
[----:B------:R-:W-:Y:S01]  /*6e30*/  ISETP.GT.AND P2, PT, R2, 0x8, P2 ;  /* 0x000000080200780c */ /* 0x000fe20001744270 */
[----:B------:R-:W-:Y:S02]  /*6e40*/  BSSY B1, `(.L_x_285) ;  /* 0x0000005000017945 */ /* 0x000fe40003800000 */
[----:B------:R-:W-:-:S05]  /*6e50*/  FFMA R149, R149, R23, R0 ;  /* 0x0000001795957223 */ /* 0x000fca0000000000 */
[----:B------:R0:W-:Y:S05]  /*6e60*/  @P0 STG.E desc[UR50][R4.64+0x3e4], R149 ;  /* 0x0003e49504000986 */ /* 0x0001ea000c101932 */
[----:B------:R-:W-:Y:S05]  /*6e70*/  @!P2 BRA `(.L_x_286) ;  /* 0x000000000004a947 */ /* 0x000fea0003800000 */
[----:B------:R0:W5:Y:S02]  /*6e80*/  LDG.E.LTC128B R25, desc[UR50][R8.64+0x3e0] ;  /* 0x0003e03208197981 */ /* 0x000164000c1e1920 */
.L_x_286:
[----:B------:R-:W-:Y:S05]  /*6e90*/  BSYNC B1 ;  /* 0x0000000000017941 */ /* 0x000fea0003800000 */
.L_x_285:
[----:B0----5:R-:W-:Y:S01]  /*6ea0*/  FMUL R3, R25, R22 ;  /* 0x0000001619037220 */ /* 0x021fe20000400000 */
[----:B------:R-:W-:Y:S01]  /*6eb0*/  ISETP.GT.AND P1, PT, R2, 0x8, P1 ;  /* 0x000000080200780c */ /* 0x000fe20000f24270 */
[----:B------:R-:W-:Y:S01]  /*6ec0*/  @P2 IMAD.MOV.U32 R2, RZ, RZ, R10 ;  /* 0x000000ffff022224 */ /* 0x000fe200078e000a */
[----:B------:R-:W-:Y:S01]  /*6ed0*/  BSSY B1, `(.L_x_287) ;  /* 0x0000006000017945 */ /* 0x000fe20003800000 */
[----:B------:R-:W-:Y:S01]  /*6ee0*/  FFMA R5, R150, R23, R3 ;  /* 0x0000001796057223 */ /* 0x000fe20000000003 */
[----:B------:R-:W-:-:S05]  /*6ef0*/  @P2 IMAD.MOV.U32 R3, RZ, RZ, R11 ;  /* 0x000000ffff032224 */ /* 0x000fca00078e000b */
[----:B------:R0:W-:Y:S04]  /*6f00*/  @P2 STG.E desc[UR50][R2.64+0x3e0], R5 ;  /* 0x0003e00502002986 */ /* 0x0001e8000c101932 */
[----:B------:R-:W-:Y:S05]  /*6f10*/  @!P1 BRA `(.L_x_288) ;  /* 0x0000000000049947 */ /* 0x000fea0003800000 */
[----:B------:R0:W5:Y:S02]  /*6f20*/  LDG.E.LTC128B R25, desc[UR50][R8.64+0x3e4] ;  /* 0x0003e43208197981 */ /* 0x000164000c1e1920 */
.L_x_288:
[----:B------:R-:W-:Y:S05]  /*6f30*/  BSYNC B1 ;  /* 0x0000000000017941 */ /* 0x000fea0003800000 */
.L_x_287:
[----:B-----5:R-:W-:-:S04]  /*6f40*/  FMUL R0, R25, R22 ;  /* 0x0000001619007220 */ /* 0x020fc80000400000 */
[----:B------:R-:W-:Y:S01]  /*6f50*/  FFMA R151, R151, R23, R0 ;  /* 0x0000001797977223 */ /* 0x000fe20000000000 */
[----:B------:R-:W-:Y:S06]  /*6f60*/  @!P1 BRA `(.L_x_289) ;  /* 0x0000001c00409947 */ /* 0x000fec0003800000 */
[----:B------:R0:W-:Y:S01]  /*6f70*/  STG.E desc[UR50][R10.64+0x3e4], R151 ;  /* 0x0003e4970a007986 */ /* 0x0001e2000c101932 */
[----:B------:R-:W-:Y:S05]  /*6f80*/  BRA `(.L_x_289) ;  /* 0x0000001c00387947 */ /* 0x000fea0003800000 */
.L_x_36:
[----:B------:R-:W-:Y:S01]  /*6f90*/  ULDC.64 UR4, c[0x0][0x5c0] ;  /* 0x0001700000047ab9 */ /* 0x000fe20000000a00 */
[-C--:B------:R-:W-:Y:S01]  /*6fa0*/  FMUL R3, R24, R23.reuse ;  /* 0x0000001718037220 */ /* 0x080fe20000400000 */
[----:B------:R-:W-:Y:S01]  /*6fb0*/  LEA R4, P0, R174, UR4, 0x2 ;  /* 0x00000004ae047c11 */ /* 0x000fe2000f8010ff */
[-C--:B------:R-:W-:Y:S01]  /*6fc0*/  FMUL R25, R25, R23.reuse ;  /* 0x0000001719197220 */ /* 0x080fe20000400000 */
[----:B------:R-:W-:Y:S01]  /*6fd0*/  ISETP.GT.AND P2, PT, R0, 0x1, PT ;  /* 0x000000010000780c */ /* 0x000fe20003f44270 */
[-C--:B------:R-:W-:Y:S01]  /*6fe0*/  FMUL R9, R26, R23.reuse ;  /* 0x000000171a097220 */ /* 0x080fe20000400000 */
[----:B------:R-:W-:Y:S01]  /*6ff0*/  LEA.HI.X R5, R174, UR5, R179, 0x2, P0 ;  /* 0x00000005ae057c11 */ /* 0x000fe200080f14b3 */
[-C--:B------:R-:W-:Y:S01]  /*7000*/  FMUL R27, R27, R23.reuse ;  /* 0x000000171b1b7220 */ /* 0x080fe20000400000 */
[C---:B------:R-:W-:Y:S01]  /*7010*/  ISETP.GT.AND P4, PT, R2.reuse, RZ, P2 ;  /* 0x000000ff0200720c */ /* 0x040fe20001784270 */
[-C--:B------:R-:W-:Y:S01]  /*7020*/  FMUL R29, R29, R23.reuse ;  /* 0x000000171d1d7220 */ /* 0x080fe20000400000 */
[----:B------:R-:W-:Y:S01]  /*7030*/  ISETP.GT.AND P1, PT, R2, 0x8, P1 ;  /* 0x000000080200780c */ /* 0x000fe20000f24270 */
[----:B------:R0:W-:Y:S01]  /*7040*/  @P3 STG.E desc[UR50][R4.64], R3 ;  /* 0x0000000304003986 */ /* 0x0001e2000c101932 */
[----:B------:R-:W-:Y:S01]  /*7050*/  ISETP.GT.AND P3, PT, R0, 0x8, PT ;  /* 0x000000080000780c */ /* 0x000fe20003f64270 */
[-C--:B------:R-:W-:Y:S01]  /*7060*/  FMUL R31, R31, R23.reuse ;  /* 0x000000171f1f7220 */ /* 0x080fe20000400000 */
[C---:B------:R-:W-:Y:S01]  /*7070*/  SHF.L.U64.HI R11, R10.reuse, 0x5, R11 ;  /* 0x000000050a0b7819 */ /* 0x040fe2000001020b */
[-C--:B------:R-:W-:Y:S01]  /*7080*/  FMUL R33, R33, R23.reuse ;  /* 0x0000001721217220 */ /* 0x080fe20000400000 */
[----:B------:R-:W-:Y:S01]  /*7090*/  LEA R6, P6, R10, R4, 0x5 ;  /* 0x000000040a067211 */ /* 0x000fe200078c28ff */
[-C--:B------:R-:W-:Y:S01]  /*70a0*/  FMUL R35, R35, R23.reuse ;  /* 0x0000001723237220 */ /* 0x080fe20000400000 */
[C---:B------:R-:W-:Y:S01]  /*70b0*/  ISETP.GT.AND P2, PT, R2.reuse, 0x8, P2 ;  /* 0x000000080200780c */ /* 0x040fe20001744270 */
[-C--:B------:R-:W-:Y:S01]  /*70c0*/  FMUL R37, R37, R23.reuse ;  /* 0x0000001725257220 */ /* 0x080fe20000400000 */
[----:B------:R-:W-:Y:S01]  /*70d0*/  ISETP.GT.AND P5, PT, R2, RZ, P3 ;  /* 0x000000ff0200720c */ /* 0x000fe20001fa4270 */
[----:B------:R-:W-:Y:S01]  /*70e0*/  IMAD.X R7, R11, 0x1, R5, P6 ;  /* 0x000000010b077824 */ /* 0x000fe200030e0605 */
[----:B------:R-:W-:Y:S01]  /*70f0*/  ISETP.GT.AND P0, PT, R0, 0x9, PT ;  /* 0x000000090000780c */ /* 0x000fe20003f04270 */
[----:B------:R-:W-:Y:S01]  /*7100*/  @P4 STG.E desc[UR50][R4.64+0x4], R25 ;  /* 0x0000041904004986 */ /* 0x000fe2000c101932 */
[-C--:B0-----:R-:W-:Y:S01]  /*7110*/  FMUL R3, R28, R23.reuse ;  /* 0x000000171c037220 */ /* 0x081fe20000400000 */
[----:B------:R-:W-:Y:S01]  /*7120*/  ISETP.GT.AND P3, PT, R2, 0x8, P3 ;  /* 0x000000080200780c */ /* 0x000fe20001f64270 */
[-C--:B------:R-:W-:Y:S01]  /*7130*/  FMUL R11, R30, R23.reuse ;  /* 0x000000171e0b7220 */ /* 0x080fe20000400000 */
[----:B------:R0:W-:Y:S01]  /*7140*/  @P1 STG.E desc[UR50][R6.64], R9 ;  /* 0x0000000906001986 */ /* 0x0001e2000c101932 */
[----:B------:R-:W-:Y:S01]  /*7150*/  ISETP.GT.AND P4, PT, R2, RZ, P0 ;  /* 0x000000ff0200720c */ /* 0x000fe20000784270 */
[-C--:B------:R-:W-:Y:S01]  /*7160*/  FMUL R39, R39, R23.reuse ;  /* 0x0000001727277220 */ /* 0x080fe20000400000 */
[----:B------:R-:W-:Y:S01]  /*7170*/  ISETP.GT.AND P1, PT, R0, 0x10, PT ;  /* 0x000000100000780c */ /* 0x000fe20003f24270 */
[----:B------:R-:W-:Y:S01]  /*7180*/  @P2 STG.E desc[UR50][R6.64+0x4], R27 ;  /* 0x0000041b06002986 */ /* 0x000fe2000c101932 */
[----:B------:R-:W-:Y:S01]  /*7190*/  ISETP.GT.AND P0, PT, R2, 0x8, P0 ;  /* 0x000000080200780c */ /* 0x000fe20000704270 */
[-C--:B------:R-:W-:Y:S01]  /*71a0*/  FMUL R41, R41, R23.reuse ;  /* 0x0000001729297220 */ /* 0x080fe20000400000 */
[----:B------:R-:W-:Y:S01]  /*71b0*/  ISETP.GT.AND P2, PT, R0, 0x11, PT ;  /* 0x000000110000780c */ /* 0x000fe20003f44270 */
[----:B------:R1:W-:Y:S01]  /*71c0*/  @P5 STG.E desc[UR50][R4.64+0x20], R3 ;  /* 0x0000200304005986 */ /* 0x0003e2000c101932 */
[C---:B------:R-:W-:Y:S01]  /*71d0*/  ISETP.GT.AND P5, PT, R2.reuse, RZ, P1 ;  /* 0x000000ff0200720c */ /* 0x040fe20000fa4270 */
[-C--:B------:R-:W-:Y:S01]  /*71e0*/  FMUL R43, R43, R23.reuse ;  /* 0x000000172b2b7220 */ /* 0x080fe20000400000 */
[----:B------:R-:W-:Y:S01]  /*71f0*/  ISETP.GT.AND P1, PT, R2, 0x8, P1 ;  /* 0x000000080200780c */ /* 0x000fe20000f24270 */
[-C--:B0-----:R-:W-:Y:S01]  /*7200*/  FMUL R9, R32, R23.reuse ;  /* 0x0000001720097220 */ /* 0x081fe20000400000 */
[-C--:B------:R-:W-:Y:S01]  /*7210*/  FMUL R45, R45, R23.reuse ;  /* 0x000000172d2d7220 */ /* 0x080fe20000400000 */
[----:B------:R-:W-:Y:S01]  /*7220*/  @P4 STG.E desc[UR50][R4.64+0x24], R29 ;  /* 0x0000241d04004986 */ /* 0x000fe2000c101932 */
[-C--:B------:R-:W-:Y:S01]  /*7230*/  FMUL R47, R47, R23.reuse ;  /* 0x000000172f2f7220 */ /* 0x080fe20000400000 */
[-C--:B------:R-:W-:Y:S01]  /*7240*/  FMUL R49, R49, R23.reuse ;  /* 0x0000001731317220 */ /* 0x080fe20000400000 */
[-C--:B------:R-:W-:Y:S01]  /*7250*/  FMUL R51, R51, R23.reuse ;  /* 0x0000001733337220 */ /* 0x080fe20000400000 */
[----:B------:R0:W-:Y:S01]  /*7260*/  @P3 STG.E desc[UR50][R6.64+0x20], R11 ;  /* 0x0000200b06003986 */ /* 0x0001e2000c101932 */
[----:B------:R-:W-:Y:S01]  /*7270*/  ISETP.GT.AND P3, PT, R2, RZ, P2 ;  /* 0x000000ff0200720c */ /* 0x000fe20001764270 */
[-C--:B-1----:R-:W-:Y:S01]  /*7280*/  FMUL R3, R34, R23.reuse ;  /* 0x0000001722037220 */ /* 0x082fe20000400000 */
[----:B------:R-:W-:Y:S01]  /*7290*/  ISETP.GT.AND P2, PT, R2, 0x8, P2 ;  /* 0x000000080200780c */ /* 0x000fe20001744270 */
[----:B------:R-:W-:Y:S01]  /*72a0*/  @P0 STG.E desc[UR50][R6.64+0x24], R31 ;  /* 0x0000241f06000986 */ /* 0x000fe2000c101932 */
[C---:B------:R-:W-:Y:S01]  /*72b0*/  ISETP.GT.AND P0, PT, R0.reuse, 0x19, PT ;  /* 0x000000190000780c */ /* 0x040fe20003f04270 */
[-C--:B------:R-:W-:Y:S01]  /*72c0*/  FMUL R53, R53, R23.reuse ;  /* 0x0000001735357220 */ /* 0x080fe20000400000 */
[-C--:B------:R-:W-:Y:S01]  /*72d0*/  FMUL R55, R55, R23.reuse ;  /* 0x0000001737377220 */ /* 0x080fe20000400000 */
[----:B------:R1:W-:Y:S01]  /*72e0*/  @P5 STG.E desc[UR50][R4.64+0x40], R9 ;  /* 0x0000400904005986 */ /* 0x0003e2000c101932 */
[----:B------:R-:W-:Y:S01]  /*72f0*/  ISETP.GT.AND P5, PT, R0, 0x18, PT ;  /* 0x000000180000780c */ /* 0x000fe20003fa4270 */
[-C--:B------:R-:W-:Y:S01]  /*7300*/  FMUL R57, R57, R23.reuse ;  /* 0x0000001739397220 */ /* 0x080fe20000400000 */
[-C--:B------:R-:W-:Y:S01]  /*7310*/  FMUL R59, R59, R23.reuse ;  /* 0x000000173b3b7220 */ /* 0x080fe20000400000 */
[-C--:B0-----:R-:W-:Y:S01]  /*7320*/  FMUL R11, R38, R23.reuse ;  /* 0x00000017260b7220 */ /* 0x081fe20000400000 */
[C---:B------:R-:W-:Y:S01]  /*7330*/  ISETP.GT.AND P4, PT, R2.reuse, RZ, P5 ;  /* 0x000000ff0200720c */ /* 0x040fe20002f84270 */
[----:B------:R-:W-:Y:S01]  /*7340*/  @P3 STG.E desc[UR50][R4.64+0x44], R33 ;  /* 0x0000442104003986 */ /* 0x000fe2000c101932 */
[C---:B------:R-:W-:Y:S01]  /*7350*/  ISETP.GT.AND P3, PT, R2.reuse, RZ, P0 ;  /* 0x000000ff0200720c */ /* 0x040fe20000764270 */
[-C--:B------:R-:W-:Y:S01]  /*7360*/  FMUL R61, R61, R23.reuse ;  /* 0x000000173d3d7220 */ /* 0x080fe20000400000 */
[----:B------:R-:W-:Y:S01]  /*7370*/  ISETP.GT.AND P0, PT, R2, 0x8, P0 ;  /* 0x000000080200780c */ /* 0x000fe20000704270 */
[----:B------:R0:W-:Y:S01]  /*7380*/  @P1 STG.E desc[UR50][R6.64+0x40], R3 ;  /* 0x0000400306001986 */ /* 0x0001e2000c101932 */
[----:B------:R-:W-:Y:S01]  /*7390*/  ISETP.GT.AND P1, PT, R0, 0x20, PT ;  /* 0x000000200000780c */ /* 0x000fe20003f24270 */
[-C--:B-1----:R-:W-:Y:S01]  /*73a0*/  FMUL R9, R36, R23.reuse ;  /* 0x0000001724097220 */ /* 0x082fe20000400000 */
[-C--:B------:R-:W-:Y:S01]  /*73b0*/  FMUL R63, R63, R23.reuse ;  /* 0x000000173f3f7220 */ /* 0x080fe20000400000 */
[----:B------:R-:W-:Y:S01]  /*73c0*/  @P2 STG.E desc[UR50][R6.64+0x44], R35 ;  /* 0x0000442306002986 */ /* 0x000fe2000c101932 */
[----:B------:R-:W-:Y:S01]  /*73d0*/  ISETP.GT.AND P2, PT, R2, 0x8, P5 ;  /* 0x000000080200780c */ /* 0x000fe20002f44270 */
[-C--:B------:R-:W-:Y:S01]  /*73e0*/  FMUL R65, R65, R23.reuse ;  /* 0x0000001741417220 */ /* 0x080fe20000400000 */
[----:B------:R-:W-:Y:S01]  /*73f0*/  ISETP.GT.AND P5, PT, R0, 0x21, PT ;  /* 0x000000210000780c */ /* 0x000fe20003fa4270 */
[----:B------:R1:W-:Y:S01]  /*7400*/  @P4 STG.E desc[UR50][R4.64+0x60], R9 ;  /* 0x0000600904004986 */ /* 0x0003e2000c101932 */
[C---:B------:R-:W-:Y:S01]  /*7410*/  ISETP.GT.AND P4, PT, R2.reuse, RZ, P1 ;  /* 0x000000ff0200720c */ /* 0x040fe20000f84270 */
[-C--:B------:R-:W-:Y:S01]  /*7420*/  FMUL R67, R67, R23.reuse ;  /* 0x0000001743437220 */ /* 0x080fe20000400000 */
[C---:B------:R-:W-:Y:S01]  /*7430*/  ISETP.GT.AND P1, PT, R2.reuse, 0x8, P1 ;  /* 0x000000080200780c */ /* 0x040fe20000f24270 */
[----:B------:R-:W-:Y:S01]  /*7440*/  @P3 STG.E desc[UR50][R4.64+0x64], R37 ;  /* 0x0000642504003986 */ /* 0x000fe2000c101932 */
[----:B------:R-:W-:Y:S01]  /*7450*/  ISETP.GT.AND P3, PT, R2, RZ, P5 ;  /* 0x000000ff0200720c */ /* 0x000fe20002f64270 */
[-C--:B0-----:R-:W-:Y:S01]  /*7460*/  FMUL R3, R40, R23.reuse ;  /* 0x0000001728037220 */ /* 0x081fe20000400000 */
[-C--:B------:R-:W-:Y:S01]  /*7470*/  FMUL R69, R69, R23.reuse ;  /* 0x0000001745457220 */ /* 0x080fe20000400000 */
[-C--:B------:R-:W-:Y:S01]  /*7480*/  FMUL R71, R71, R23.reuse ;  /* 0x0000001747477220 */ /* 0x080fe20000400000 */
[-C--:B------:R-:W-:Y:S01]  /*7490*/  FMUL R73, R73, R23.reuse ;  /* 0x0000001749497220 */ /* 0x080fe20000400000 */
[----:B------:R0:W-:Y:S01]  /*74a0*/  @P2 STG.E desc[UR50][R6.64+0x60], R11 ;  /* 0x0000600b06002986 */ /* 0x0001e2000c101932 */
[----:B------:R-:W-:Y:S01]  /*74b0*/  ISETP.GT.AND P2, PT, R2, 0x8, P5 ;  /* 0x000000080200780c */ /* 0x000fe20002f44270 */
[-C--:B-1----:R-:W-:Y:S01]  /*74c0*/  FMUL R9, R42, R23.reuse ;  /* 0x000000172a097220 */ /* 0x082fe20000400000 */
[C---:B------:R-:W-:Y:S01]  /*74d0*/  ISETP.GT.AND P5, PT, R0.reuse, 0x28, PT ;  /* 0x000000280000780c */ /* 0x040fe20003fa4270 */
[----:B------:R-:W-:Y:S01]  /*74e0*/  @P0 STG.E desc[UR50][R6.64+0x64], R39 ;  /* 0x0000642706000986 */ /* 0x000fe2000c101932 */
[----:B------:R-:W-:Y:S01]  /*74f0*/  ISETP.GT.AND P0, PT, R0, 0x29, PT ;  /* 0x000000290000780c */ /* 0x000fe20003f04270 */
[-C--:B------:R-:W-:Y:S01]  /*7500*/  FMUL R75, R75, R23.reuse ;  /* 0x000000174b4b7220 */ /* 0x080fe20000400000 */
[-C--:B------:R-:W-:Y:S01]  /*7510*/  FMUL R77, R77, R23.reuse ;  /* 0x000000174d4d7220 */ /* 0x080fe20000400000 */
[----:B------:R1:W-:Y:S01]  /*7520*/  @P4 STG.E desc[UR50][R4.64+0x80], R3 ;  /* 0x0000800304004986 */ /* 0x0003e2000c101932 */
[C---:B------:R-:W-:Y:S01]  /*7530*/  ISETP.GT.AND P4, PT, R2.reuse, RZ, P5 ;  /* 0x000000ff0200720c */ /* 0x040fe20002f84270 */
[-C--:B------:R-:W-:Y:S01]  /*7540*/  FMUL R79, R79, R23.reuse ;  /* 0x000000174f4f7220 */ /* 0x080fe20000400000 */
[-C--:B------:R-:W-:Y:S01]  /*7550*/  FMUL R81, R81, R23.reuse ;  /* 0x0000001751517220 */ /* 0x080fe20000400000 */
[----:B------:R-:W-:Y:S01]  /*7560*/  @P3 STG.E desc[UR50][R4.64+0x84], R41 ;  /* 0x0000842904003986 */ /* 0x000fe2000c101932 */
[----:B------:R-:W-:Y:S01]  /*7570*/  ISETP.GT.AND P3, PT, R2, RZ, P0 ;  /* 0x000000ff0200720c */ /* 0x000fe20000764270 */
[-C--:B0-----:R-:W-:Y:S01]  /*7580*/  FMUL R11, R46, R23.reuse ;  /* 0x000000172e0b7220 */ /* 0x081fe20000400000 */
[----:B------:R-:W-:Y:S01]  /*7590*/  ISETP.GT.AND P0, PT, R2, 0x8, P0 ;  /* 0x000000080200780c */ /* 0x000fe20000704270 */
[----:B------:R0:W-:Y:S01]  /*75a0*/  @P1 STG.E desc[UR50][R6.64+0x80], R9 ;  /* 0x0000800906001986 */ /* 0x0001e2000c101932 */
[----:B------:R-:W-:Y:S01]  /*75b0*/  ISETP.GT.AND P1, PT, R0, 0x30, PT ;  /* 0x000000300000780c */ /* 0x000fe20003f24270 */
[-C--:B------:R-:W-:Y:S01]  /*75c0*/  FMUL R83, R83, R23.reuse ;  /* 0x0000001753537220 */ /* 0x080fe20000400000 */
[-C--:B------:R-:W-:Y:S01]  /*75d0*/  FMUL R85, R85, R23.reuse ;  /* 0x0000001755557220 */ /* 0x080fe20000400000 */
[----:B------:R-:W-:Y:S01]  /*75e0*/  @P2 STG.E desc[UR50][R6.64+0x84], R43 ;  /* 0x0000842b06002986 */ /* 0x000fe2000c101932 */
[-C--:B-1----:R-:W-:Y:S01]  /*75f0*/  FMUL R3, R44, R23.reuse ;  /* 0x000000172c037220 */ /* 0x082fe20000400000 */
[----:B------:R-:W-:Y:S01]  /*7600*/  ISETP.GT.AND P2, PT, R2, 0x8, P5 ;  /* 0x000000080200780c */ /* 0x000fe20002f44270 */
[-C--:B------:R-:W-:Y:S01]  /*7610*/  FMUL R87, R87, R23.reuse ;  /* 0x0000001757577220 */ /* 0x080fe20000400000 */
[----:B------:R-:W-:Y:S01]  /*7620*/  ISETP.GT.AND P5, PT, R0, 0x31, PT ;  /* 0x000000310000780c */ /* 0x000fe20003fa4270 */
[-C--:B------:R-:W-:Y:S01]  /*7630*/  FMUL R89, R89, R23.reuse ;  /* 0x0000001759597220 */ /* 0x080fe20000400000 */
[----:B------:R1:W-:Y:S01]  /*7640*/  @P4 STG.E desc[UR50][R4.64+0xa0], R3 ;  /* 0x0000a00304004986 */ /* 0x0003e2000c101932 */
[----:B------:R-:W-:Y:S01]  /*7650*/  ISETP.GT.AND P4, PT, R2, RZ, P1 ;  /* 0x000000ff0200720c */ /* 0x000fe20000f84270 */
[-C--:B0-----:R-:W-:Y:S01]  /*7660*/  FMUL R9, R48, R23.reuse ;  /* 0x0000001730097220 */ /* 0x081fe20000400000 */
[C---:B------:R-:W-:Y:S01]  /*7670*/  ISETP.GT.AND P1, PT, R2.reuse, 0x8, P1 ;  /* 0x000000080200780c */ /* 0x040fe20000f24270 */
[----:B------:R-:W-:Y:S01]  /*7680*/  @P3 STG.E desc[UR50][R4.64+0xa4], R45 ;  /* 0x0000a42d04003986 */ /* 0x000fe2000c101932 */
[C---:B------:R-:W-:Y:S01]  /*7690*/  ISETP.GT.AND P3, PT, R2.reuse, RZ, P5 ;  /* 0x000000ff0200720c */ /* 0x040fe20002f64270 */
[-C--:B------:R-:W-:Y:S01]  /*76a0*/  FMUL R91, R91, R23.reuse ;  /* 0x000000175b5b7220 */ /* 0x080fe20000400000 */
[-C--:B------:R-:W-:Y:S01]  /*76b0*/  FMUL R93, R93, R23.reuse ;  /* 0x000000175d5d7220 */ /* 0x080fe20000400000 */
[-C--:B------:R-:W-:Y:S01]  /*76c0*/  FMUL R95, R95, R23.reuse ;  /* 0x000000175f5f7220 */ /* 0x080fe20000400000 */
[----:B------:R0:W-:Y:S01]  /*76d0*/  @P2 STG.E desc[UR50][R6.64+0xa0], R11 ;  /* 0x0000a00b06002986 */ /* 0x0001e2000c101932 */
[----:B------:R-:W-:Y:S01]  /*76e0*/  ISETP.GT.AND P2, PT, R2, 0x8, P5 ;  /* 0x000000080200780c */ /* 0x000fe20002f44270 */
[-C--:B------:R-:W-:Y:S01]  /*76f0*/  FMUL R97, R97, R23.reuse ;  /* 0x0000001761617220 */ /* 0x080fe20000400000 */
[----:B------:R-:W-:Y:S01]  /*7700*/  ISETP.GT.AND P5, PT, R0, 0x38, PT ;  /* 0x000000380000780c */ /* 0x000fe20003fa4270 */
[----:B------:R-:W-:Y:S01]  /*7710*/  @P0 STG.E desc[UR50][R6.64+0xa4], R47 ;  /* 0x0000a42f06000986 */ /* 0x000fe2000c101932 */
[-C--:B-1----:R-:W-:Y:S01]  /*7720*/  FMUL R3, R50, R23.reuse ;  /* 0x0000001732037220 */ /* 0x082fe20000400000 */
[----:B------:R-:W-:Y:S01]  /*7730*/  ISETP.GT.AND P0, PT, R0, 0x39, PT ;  /* 0x000000390000780c */ /* 0x000fe20003f04270 */
        /* <DEDUP_REMOVED lines=45> */
[C---:B------:R-:W-:Y:S01]  /*7a10*/  ISETP.GT.AND P1, PT, R0.reuse, 0x50, PT ;  /* 0x000000500000780c */ /* 0x040fe20003f24270 */
[-C--:B------:R-:W-:Y:S01]  /*7a20*/  FMUL R127, R127, R23.reuse ;  /* 0x000000177f7f7220 */ /* 0x080fe20000400000 */
[----:B------:R-:W-:Y:S01]  /*7a30*/  ISETP.GT.AND P6, PT, R0, 0xd8, PT ;  /* 0x000000d80000780c */ /* 0x000fe20003fc4270 */
        /* <DEDUP_REMOVED lines=43> */
[----:B0-----:R-:W-:Y:S01]  /*7cf0*/  FMUL R3, R72, R23 ;  /* 0x0000001748037220 */ /* 0x001fe20000400000 */
[C---:B------:R-:W-:Y:S01]  /*7d00*/  ISETP.GT.AND P1, PT, R2.reuse, 0x8, P1 ;  /* 0x000000080200780c */ /* 0x040fe20000f24270 */
[----:B------:R-:W-:Y:S01]  /*7d10*/  @P3 STG.E desc[UR50][R4.64+0x164], R69 ;  /* 0x0001644504003986 */ /* 0x000fe2000c101932 */
[----:B------:R-:W-:-:S04]  /*7d20*/  ISETP.GT.AND P3, PT, R2, RZ, P5 ;  /* 0x000000ff0200720c */ /* 0x000fc80002f64270 */
[----:B------:R0:W-:Y:S01]  /*7d30*/  @P2 STG.E desc[UR50][R6.64+0x160], R11 ;  /* 0x0001600b06002986 */ /* 0x0001e2000c101932 */
[----:B------:R-:W-:Y:S02]  /*7d40*/  ISETP.GT.AND P2, PT, R2, 0x8, P5 ;  /* 0x000000080200780c */ /* 0x000fe40002f44270 */
[----:B------:R-:W-:Y:S01]  /*7d50*/  ISETP.GT.AND P5, PT, R0, 0x68, PT ;  /* 0x000000680000780c */ /* 0x000fe20003fa4270 */
[----:B------:R-:W-:Y:S01]  /*7d60*/  @P0 STG.E desc[UR50][R6.64+0x164], R71 ;  /* 0x0001644706000986 */ /* 0x000fe2000c101932 */
[----:B-1----:R-:W-:Y:S01]  /*7d70*/  FMUL R9, R74, R23 ;  /* 0x000000174a097220 */ /* 0x002fe20000400000 */
[----:B------:R-:W-:Y:S02]  /*7d80*/  ISETP.GT.AND P0, PT, R0, 0x69, PT ;  /* 0x000000690000780c */ /* 0x000fe40003f04270 */
[----:B------:R1:W-:Y:S01]  /*7d90*/  @P4 STG.E desc[UR50][R4.64+0x180], R3 ;  /* 0x0001800304004986 */ /* 0x0003e2000c101932 */
[----:B------:R-:W-:-:S03]  /*7da0*/  ISETP.GT.AND P4, PT, R2, RZ, P5 ;  /* 0x000000ff0200720c */ /* 0x000fc60002f84270 */
[----:B------:R-:W-:Y:S01]  /*7db0*/  @P3 STG.E desc[UR50][R4.64+0x184], R73 ;  /* 0x0001844904003986 */ /* 0x000fe2000c101932 */
[----:B------:R-:W-:Y:S01]  /*7dc0*/  ISETP.GT.AND P3, PT, R2, RZ, P0 ;  /* 0x000000ff0200720c */ /* 0x000fe20000764270 */
[----:B0-----:R-:W-:Y:S01]  /*7dd0*/  FMUL R11, R78, R23 ;  /* 0x000000174e0b7220 */ /* 0x001fe20000400000 */
[----:B------:R-:W-:Y:S01]  /*7de0*/  ISETP.GT.AND P0, PT, R2, 0x8, P0 ;  /* 0x000000080200780c */ /* 0x000fe20000704270 */
[----:B------:R0:W-:Y:S01]  /*7df0*/  @P1 STG.E desc[UR50][R6.64+0x180], R9 ;  /* 0x0001800906001986 */ /* 0x0001e2000c101932 */
[----:B------:R-:W-:-:S03]  /*7e00*/  ISETP.GT.AND P1, PT, R0, 0x70, PT ;  /* 0x000000700000780c */ /* 0x000fc60003f24270 */
[----:B------:R-:W-:Y:S01]  /*7e10*/  @P2 STG.E desc[UR50][R6.64+0x184], R75 ;  /* 0x0001844b06002986 */ /* 0x000fe2000c101932 */
[-C--:B-1----:R-:W-:Y:S01]  /*7e20*/  FMUL R3, R76, R23.reuse ;  /* 0x000000174c037220 */ /* 0x082fe20000400000 */
[----:B------:R-:W-:Y:S02]  /*7e30*/  ISETP.GT.AND P2, PT, R2, 0x8, P5 ;  /* 0x000000080200780c */ /* 0x000fe40002f44270 */
[----:B------:R-:W-:Y:S02]  /*7e40*/  ISETP.GT.AND P5, PT, R0, 0x71, PT ;  /* 0x000000710000780c */ /* 0x000fe40003fa4270 */
        /* <DEDUP_REMOVED lines=136> */
[-C--:B0-----:R-:W-:Y:S01]  /*86d0*/  FMUL R11, R126, R23.reuse ;  /* 0x000000177e0b7220 */ /* 0x081fe20000400000 */
[----:B------:R-:W-:Y:S01]  /*86e0*/  ISETP.GT.AND P0, PT, R2, 0x8, P0 ;  /* 0x000000080200780c */ /* 0x000fe20000704270 */
[----:B------:R0:W-:Y:S01]  /*86f0*/  @P1 STG.E desc[UR50][R6.64+0x300], R9 ;  /* 0x0003000906001986 */ /* 0x0001e2000c101932 */
[----:B------:R-:W-:Y:S01]  /*8700*/  ISETP.GT.AND P1, PT, R0, 0xd0, PT ;  /* 0x000000d00000780c */ /* 0x000fe20003f24270 */
[-C--:B-1----:R-:W-:Y:S02]  /*8710*/  FMUL R3, R124, R23.reuse ;  /* 0x000000177c037220 */ /* 0x082fe40000400000 */
[----:B------:R-:W-:Y:S01]  /*8720*/  @P2 STG.E desc[UR50][R6.64+0x304], R123 ;  /* 0x0003047b06002986 */ /* 0x000fe2000c101932 */
[----:B------:R-:W-:Y:S02]  /*8730*/  ISETP.GT.AND P2, PT, R2, 0x8, P5 ;  /* 0x000000080200780c */ /* 0x000fe40002f44270 */
[----:B------:R-:W-:Y:S01]  /*8740*/  ISETP.GT.AND P5, PT, R0, 0xd1, PT ;  /* 0x000000d10000780c */ /* 0x000fe20003fa4270 */
[----:B------:R1:W-:Y:S01]  /*8750*/  @P4 STG.E desc[UR50][R4.64+0x320], R3 ;  /* 0x0003200304004986 */ /* 0x0003e2000c101932 */
[----:B------:R-:W-:Y:S01]  /*8760*/  ISETP.GT.AND P4, PT, R2, RZ, P1 ;  /* 0x000000ff0200720c */ /* 0x000fe20000f84270 */
[----:B0-----:R-:W-:-:S02]  /*8770*/  FMUL R9, R128, R23 ;  /* 0x0000001780097220 */ /* 0x001fc40000400000 */
[----:B------:R-:W-:Y:S01]  /*8780*/  @P3 STG.E desc[UR50][R4.64+0x324], R125 ;  /* 0x0003247d04003986 */ /* 0x000fe2000c101932 */
[C---:B------:R-:W-:Y:S02]  /*8790*/  ISETP.GT.AND P3, PT, R2.reuse, RZ, P5 ;  /* 0x000000ff0200720c */ /* 0x040fe40002f64270 */
[----:B------:R-:W-:-:S03]  /*87a0*/  ISETP.GT.AND P1, PT, R2, 0x8, P1 ;  /* 0x000000080200780c */ /* 0x000fc60000f24270 */
[----:B------:R0:W-:Y:S01]  /*87b0*/  @P2 STG.E desc[UR50][R6.64+0x320], R11 ;  /* 0x0003200b06002986 */ /* 0x0001e2000c101932 */
[----:B------:R-:W-:Y:S01]  /*87c0*/  ISETP.GT.AND P2, PT, R2, 0x8, P5 ;  /* 0x000000080200780c */ /* 0x000fe20002f44270 */
[----:B-1----:R-:W-:Y:S02]  /*87d0*/  FMUL R3, R130, R23 ;  /* 0x0000001782037220 */ /* 0x002fe40000400000 */
[----:B------:R-:W-:Y:S01]  /*87e0*/  @P0 STG.E desc[UR50][R6.64+0x324], R127 ;  /* 0x0003247f06000986 */ /* 0x000fe2000c101932 */
[----:B------:R-:W-:-:S03]  /*87f0*/  ISETP.GT.AND P0, PT, R0, 0xd9, PT ;  /* 0x000000d90000780c */ /* 0x000fc60003f04270 */
[----:B------:R1:W-:Y:S01]  /*8800*/  @P4 STG.E desc[UR50][R4.64+0x340], R9 ;  /* 0x0003400904004986 */ /* 0x0003e2000c101932 */
[C---:B------:R-:W-:Y:S02]  /*8810*/  ISETP.GT.AND P4, PT, R2.reuse, RZ, P6 ;  /* 0x000000ff0200720c */ /* 0x040fe40003784270 */
[C---:B------:R-:W-:Y:S01]  /*8820*/  ISETP.GT.AND P6, PT, R2.reuse, 0x8, P6 ;  /* 0x000000080200780c */ /* 0x040fe200037c4270 */
[----:B------:R-:W-:Y:S01]  /*8830*/  @P3 STG.E desc[UR50][R4.64+0x344], R129 ;  /* 0x0003448104003986 */ /* 0x000fe2000c101932 */
[----:B------:R-:W-:Y:S01]  /*8840*/  ISETP.GT.AND P3, PT, R2, RZ, P0 ;  /* 0x000000ff0200720c */ /* 0x000fe20000764270 */
[-C--:B0-----:R-:W-:Y:S02]  /*8850*/  FMUL R11, R134, R23.reuse ;  /* 0x00000017860b7220 */ /* 0x081fe40000400000 */
[----:B------:R0:W-:Y:S01]  /*8860*/  @P1 STG.E desc[UR50][R6.64+0x340], R3 ;  /* 0x0003400306001986 */ /* 0x0001e2000c101932 */
[----:B------:R-:W-:Y:S01]  /*8870*/  ISETP.GT.AND P1, PT, R2, 0x8, P0 ;  /* 0x000000080200780c */ /* 0x000fe20000724270 */
[----:B-1----:R-:W-:-:S02]  /*8880*/  FMUL R9, R132, R23 ;  /* 0x0000001784097220 */ /* 0x002fc40000400000 */
[----:B------:R-:W-:Y:S01]  /*8890*/  @P2 STG.E desc[UR50][R6.64+0x344], R131 ;  /* 0x0003448306002986 */ /* 0x000fe2000c101932 */
[----:B------:R-:W-:-:S03]  /*88a0*/  ISETP.GT.AND P2, PT, R0, 0xe0, PT ;  /* 0x000000e00000780c */ /* 0x000fc60003f44270 */
[----:B------:R1:W-:Y:S01]  /*88b0*/  @P4 STG.E desc[UR50][R4.64+0x360], R9 ;  /* 0x0003600904004986 */ /* 0x0003e2000c101932 */
[----:B------:R-:W-:Y:S02]  /*88c0*/  ISETP.GT.AND P5, PT, R2, RZ, P2 ;  /* 0x000000ff0200720c */ /* 0x000fe400017a4270 */
[----:B------:R-:W-:Y:S01]  /*88d0*/  ISETP.GT.AND P4, PT, R0, 0xe1, PT ;  /* 0x000000e10000780c */ /* 0x000fe20003f84270 */
[----:B0-----:R-:W-:Y:S01]  /*88e0*/  FMUL R3, R136, R23 ;  /* 0x0000001788037220 */ /* 0x001fe20000400000 */
[----:B------:R-:W-:Y:S01]  /*88f0*/  @P3 STG.E desc[UR50][R4.64+0x364], R133 ;  /* 0x0003648504003986 */ /* 0x000fe2000c101932 */
[C---:B------:R-:W-:Y:S02]  /*8900*/  ISETP.GT.AND P2, PT, R2.reuse, 0x8, P2 ;  /* 0x000000080200780c */ /* 0x040fe40001744270 */
[----:B------:R-:W-:Y:S01]  /*8910*/  ISETP.GT.AND P0, PT, R2, RZ, P4 ;  /* 0x000000ff0200720c */ /* 0x000fe20002704270 */
[----:B------:R0:W-:Y:S01]  /*8920*/  @P6 STG.E desc[UR50][R6.64+0x360], R11 ;  /* 0x0003600b06006986 */ /* 0x0001e2000c101932 */
[----:B------:R-:W-:-:S02]  /*8930*/  ISETP.GT.AND P3, PT, R0, 0xe8, PT ;  /* 0x000000e80000780c */ /* 0x000fc40003f64270 */
[C---:B------:R-:W-:Y:S01]  /*8940*/  ISETP.GT.AND P4, PT, R2.reuse, 0x8, P4 ;  /* 0x000000080200780c */ /* 0x040fe20002784270 */
[----:B------:R-:W-:Y:S01]  /*8950*/  @P1 STG.E desc[UR50][R6.64+0x364], R135 ;  /* 0x0003648706001986 */ /* 0x000fe2000c101932 */
[----:B------:R-:W-:Y:S01]  /*8960*/  ISETP.GT.AND P1, PT, R2, RZ, P3 ;  /* 0x000000ff0200720c */ /* 0x000fe20001f24270 */
[----:B-1----:R-:W-:Y:S01]  /*8970*/  FMUL R9, R138, R23 ;  /* 0x000000178a097220 */ /* 0x002fe20000400000 */
[----:B------:R-:W-:Y:S01]  /*8980*/  ISETP.GT.AND P3, PT, R2, 0x8, P3 ;  /* 0x000000080200780c */ /* 0x000fe20001f64270 */
[----:B------:R1:W-:Y:S01]  /*8990*/  @P5 STG.E desc[UR50][R4.64+0x380], R3 ;  /* 0x0003800304005986 */ /* 0x0003e2000c101932 */
[----:B------:R-:W-:-:S03]  /*89a0*/  ISETP.GT.AND P5, PT, R0, 0xe9, PT ;  /* 0x000000e90000780c */ /* 0x000fc60003fa4270 */
        /* <DEDUP_REMOVED lines=8> */
[----:B------:R-:W-:Y:S02]  /*8a30*/  ISETP.GT.AND P4, PT, R0, 0xf1, PT ;  /* 0x000000f10000780c */ /* 0x000fe40003f84270 */
[C---:B------:R-:W-:Y:S01]  /*8a40*/  ISETP.GT.AND P6, PT, R2.reuse, RZ, P2 ;  /* 0x000000ff0200720c */ /* 0x040fe200017c4270 */
[----:B------:R-:W-:Y:S01]  /*8a50*/  @P1 STG.E desc[UR50][R4.64+0x3a0], R3 ;  /* 0x0003a00304001986 */ /* 0x000fe2000c101932 */
[----:B------:R-:W-:Y:S01]  /*8a60*/  ISETP.GT.AND P2, PT, R2, 0x8, P2 ;  /* 0x000000080200780c */ /* 0x000fe20001744270 */
[----:B0-----:R-:W-:-:S02]  /*8a70*/  FMUL R9, R142, R23 ;  /* 0x000000178e097220 */ /* 0x001fc40000400000 */
[----:B------:R-:W-:Y:S01]  /*8a80*/  @P0 STG.E desc[UR50][R4.64+0x3a4], R141 ;  /* 0x0003a48d04000986 */ /* 0x000fe2000c101932 */
[C---:B------:R-:W-:Y:S02]  /*8a90*/  ISETP.GT.AND P0, PT, R0.reuse, 0xf9, PT ;  /* 0x000000f90000780c */ /* 0x040fe40003f04270 */
[----:B------:R-:W-:Y:S01]  /*8aa0*/  ISETP.GT.AND P1, PT, R0, 0xf8, PT ;  /* 0x000000f80000780c */ /* 0x000fe20003f24270 */
[----:B------:R0:W-:Y:S01]  /*8ab0*/  @P3 STG.E desc[UR50][R6.64+0x3a0], R9 ;  /* 0x0003a00906003986 */ /* 0x0001e2000c101932 */
[C---:B------:R-:W-:Y:S02]  /*8ac0*/  ISETP.GT.AND P3, PT, R2.reuse, RZ, P4 ;  /* 0x000000ff0200720c */ /* 0x040fe40002764270 */
[C---:B------:R-:W-:Y:S01]  /*8ad0*/  ISETP.GT.AND P4, PT, R2.reuse, 0x8, P4 ;  /* 0x000000080200780c */ /* 0x040fe20002784270 */
[----:B------:R-:W-:Y:S01]  /*8ae0*/  @P5 STG.E desc[UR50][R6.64+0x3a4], R143 ;  /* 0x0003a48f06005986 */ /* 0x000fe2000c101932 */
[C---:B------:R-:W-:Y:S02]  /*8af0*/  ISETP.GT.AND P5, PT, R2.reuse, RZ, P0 ;  /* 0x000000ff0200720c */ /* 0x040fe400007a4270 */
[C---:B------:R-:W-:Y:S01]  /*8b00*/  ISETP.GT.AND P0, PT, R2.reuse, 0x8, P0 ;  /* 0x000000080200780c */ /* 0x040fe20000704270 */
[----:B------:R1:W-:Y:S01]  /*8b10*/  @P6 STG.E desc[UR50][R4.64+0x3c0], R11 ;  /* 0x0003c00b04006986 */ /* 0x0003e2000c101932 */
[----:B------:R-:W-:-:S02]  /*8b20*/  ISETP.GT.AND P6, PT, R2, RZ, P1 ;  /* 0x000000ff0200720c */ /* 0x000fc40000fc4270 */
[----:B------:R-:W-:Y:S01]  /*8b30*/  ISETP.GT.AND P1, PT, R2, 0x8, P1 ;  /* 0x000000080200780c */ /* 0x000fe20000f24270 */
[-C--:B0-----:R-:W-:Y:S02]  /*8b40*/  FMUL R9, R146, R23.reuse ;  /* 0x0000001792097220 */ /* 0x081fe40000400000 */
[----:B------:R-:W-:Y:S02]  /*8b50*/  @P3 IMAD.MOV.U32 R2, RZ, RZ, R4 ;  /* 0x000000ffff023224 */ /* 0x000fe400078e0004 */
[----:B------:R-:W-:Y:S02]  /*8b60*/  @P3 IMAD.MOV.U32 R3, RZ, RZ, R5 ;  /* 0x000000ffff033224 */ /* 0x000fe400078e0005 */
[----:B-1----:R-:W-:-:S03]  /*8b70*/  FMUL R11, R148, R23 ;  /* 0x00000017940b7220 */ /* 0x002fc60000400000 */
[----:B------:R0:W-:Y:S02]  /*8b80*/  @P3 STG.E desc[UR50][R2.64+0x3c4], R145 ;  /* 0x0003c49102003986 */ /* 0x0001e4000c101932 */
[----:B0-----:R-:W-:Y:S02]  /*8b90*/  @P2 IMAD.MOV.U32 R2, RZ, RZ, R6 ;  /* 0x000000ffff022224 */ /* 0x001fe400078e0006 */
[----:B------:R-:W-:-:S05]  /*8ba0*/  @P2 IMAD.MOV.U32 R3, RZ, RZ, R7 ;  /* 0x000000ffff032224 */ /* 0x000fca00078e0007 */
[----:B------:R0:W-:Y:S02]  /*8bb0*/  @P2 STG.E desc[UR50][R2.64+0x3c0], R9 ;  /* 0x0003c00902002986 */ /* 0x0001e4000c101932 */
[----:B0-----:R-:W-:Y:S02]  /*8bc0*/  @P4 IMAD.MOV.U32 R2, RZ, RZ, R6 ;  /* 0x000000ffff024224 */ /* 0x001fe400078e0006 */
[----:B------:R-:W-:-:S05]  /*8bd0*/  @P4 IMAD.MOV.U32 R3, RZ, RZ, R7 ;  /* 0x000000ffff034224 */ /* 0x000fca00078e0007 */
[----:B------:R0:W-:Y:S02]  /*8be0*/  @P4 STG.E desc[UR50][R2.64+0x3c4], R147 ;  /* 0x0003c49302004986 */ /* 0x0001e4000c101932 */
[----:B0-----:R-:W-:Y:S02]  /*8bf0*/  @P6 IMAD.MOV.U32 R2, RZ, RZ, R4 ;  /* 0x000000ffff026224 */ /* 0x001fe400078e0004 */
[----:B------:R-:W-:-:S05]  /*8c00*/  @P6 IMAD.MOV.U32 R3, RZ, RZ, R5 ;  /* 0x000000ffff036224 */ /* 0x000fca00078e0005 */
[----:B------:R0:W-:Y:S04]  /*8c10*/  @P6 STG.E desc[UR50][R2.64+0x3e0], R11 ;  /* 0x0003e00b02006986 */ /* 0x0001e8000c101932 */
[----:B------:R1:W-:Y:S01]  /*8c20*/  @P5 STG.E desc[UR50][R4.64+0x3e4], R149 ;  /* 0x0003e49504005986 */ /* 0x0003e2000c101932 */
[----:B0-----:R-:W-:Y:S02]  /*8c30*/  @P1 IMAD.MOV.U32 R2, RZ, RZ, R6 ;  /* 0x000000ffff021224 */ /* 0x001fe400078e0006 */
[----:B------:R-:W-:-:S05]  /*8c40*/  @P1 IMAD.MOV.U32 R3, RZ, RZ, R7 ;  /* 0x000000ffff031224 */ /* 0x000fca00078e0007 */
[----:B------:R1:W-:Y:S04]  /*8c50*/  @P1 STG.E desc[UR50][R2.64+0x3e0], R13 ;  /* 0x0003e00d02001986 */ /* 0x0003e8000c101932 */
[----:B------:R1:W-:Y:S02]  /*8c60*/  @P0 STG.E desc[UR50][R6.64+0x3e4], R151 ;  /* 0x0003e49706000986 */ /* 0x0003e4000c101932 */
.L_x_289:
[----:B------:R-:W-:Y:S05]  /*8c70*/  BSYNC B0 ;  /* 0x0000000000007941 */ /* 0x000fea0003800000 */
.L_x_35:
[----:B01----:R-:W-:Y:S01]  /*8c80*/  IMAD.U32 R2, RZ, RZ, UR38 ;  /* 0x00000026ff027e24 */ /* 0x003fe2000f8e00ff */
[----:B------:R-:W-:Y:S01]  /*8c90*/  ULDC.64 UR4, c[0x0][0x650] ;  /* 0x0001940000047ab9 */ /* 0x000fe20000000a00 */
[----:B------:R-:W-:Y:S01]  /*8ca0*/  IMAD.U32 R0, RZ, RZ, UR41 ;  /* 0x00000029ff007e24 */ /* 0x000fe2000f8e00ff */
[----:B------:R0:W-:Y:S01]  /*8cb0*/  SYNCS.ARRIVE.TRANS64.A1T0 RZ, [R160+UR46], RZ ;  /* 0x000000ffa0ff79a7 */ /* 0x0001e2000810002e */
[----:B------:R-:W-:Y:S01]  /*8cc0*/  IMAD.U32 R3, RZ, RZ, UR39 ;  /* 0x00000027ff037e24 */ /* 0x000fe2000f8e00ff */
[C---:B------:R-:W-:Y:S01]  /*8cd0*/  LEA R16, P0, R2.reuse, R16, 0x1 ;  /* 0x0000001002107211 */ /* 0x040fe200078008ff */
[----:B------:R-:W-:Y:S02]  /*8ce0*/  IMAD.MOV.U32 R18, RZ, RZ, -0x1 ;  /* 0xffffffffff127424 */ /* 0x000fe400078e00ff */
[----:B------:R-:W-:Y:S01]  /*8cf0*/  IMAD.MOV.U32 R19, RZ, RZ, -0x1 ;  /* 0xffffffffff137424 */ /* 0x000fe200078e00ff */
[----:B------:R-:W-:Y:S01]  /*8d00*/  LEA.HI.X R17, R2, R17, R0, 0x1, P0 ;  /* 0x0000001102117211 */ /* 0x000fe200000f0c00 */
[----:B------:R-:W-:Y:S01]  /*8d10*/  IMAD.MOV.U32 R2, RZ, RZ, -0x1 ;  /* 0xffffffffff027424 */ /* 0x000fe200078e00ff */
[----:B------:R-:W-:-:S02]  /*8d20*/  ISETP.GE.U32.AND P0, PT, R16, UR4, PT ;  /* 0x0000000410007c0c */ /* 0x000fc4000bf06070 */
[----:B------:R-:W-:Y:S02]  /*8d30*/  PRMT R0, RZ, 0x7610, R0 ;  /* 0x00007610ff007816 */ /* 0x000fe40000000000 */
[----:B------:R-:W-:-:S13]  /*8d40*/  ISETP.GE.U32.AND.EX P0, PT, R17, UR5, PT, P0 ;  /* 0x0000000511007c0c */ /* 0x000fda000bf06100 */
[----:B0-----:R-:W-:Y:S05]  /*8d50*/  @P0 BRA `(.L_x_290) ;  /* 0x00000004008c0947 */ /* 0x001fea0003800000 */
[----:B------:R-:W0:Y:S01]  /*8d60*/  S2UR UR7, SR_CTAID.X ;  /* 0x00000000000779c3 */ /* 0x000e220000002500 */
[----:B------:R-:W-:Y:S01]  /*8d70*/  ULDC.64 UR4, c[0x0][0x628] ;  /* 0x00018a0000047ab9 */ /* 0x000fe20000000a00 */
[----:B------:R-:W-:Y:S01]  /*8d80*/  ULDC UR6, c[0x0][0x150] ;  /* 0x0000540000067ab9 */ /* 0x000fe20000000800 */
[----:B------:R-:W-:Y:S01]  /*8d90*/  ISETP.NE.U32.AND P0, PT, RZ, UR4, PT ;  /* 0x00000004ff007c0c */ /* 0x000fe2000bf05070 */
[----:B------:R-:W-:Y:S01]  /*8da0*/  ULDC UR15, c[0x0][0x630] ;  /* 0x00018c00000f7ab9 */ /* 0x000fe20000000800 */
[C---:B------:R-:W-:Y:S01]  /*8db0*/  R2UR UR16, R16.reuse ;  /* 0x00000000101072ca */ /* 0x040fe200000e0000 */
[----:B------:R-:W-:Y:S01]  /*8dc0*/  ULDC UR18, c[0x0][0x154] ;  /* 0x0000550000127ab9 */ /* 0x000fe20000000800 */
[----:B------:R-:W-:Y:S01]  /*8dd0*/  ISETP.NE.AND.EX P0, PT, RZ, UR5, PT, P0 ;  /* 0x00000005ff007c0c */ /* 0x000fe2000bf05300 */
[----:B------:R-:W1:Y:S01]  /*8de0*/  S2UR UR19, SR_CTAID.Y ;  /* 0x00000000001379c3 */ /* 0x000e620000002600 */
[----:B------:R-:W-:Y:S02]  /*8df0*/  R2UR UR17, R17 ;  /* 0x00000000111172ca */ /* 0x000fe400000e0000 */
[----:B------:R-:W-:-:S02]  /*8e00*/  R2UR UR12, R16 ;  /* 0x00000000100c72ca */ /* 0x000fc400000e0000 */
[----:B------:R-:W-:Y:S02]  /*8e10*/  R2UR UR13, R17 ;  /* 0x00000000110d72ca */ /* 0x000fe400000e0000 */
[----:B0-----:R-:W-:-:S05]  /*8e20*/  I2FP.F32.U32 R0, UR7 ;  /* 0x0000000700007c45 */ /* 0x001fca0008201000 */
[----:B------:R-:W-:-:S04]  /*8e30*/  FMUL R0, R0, UR6 ;  /* 0x0000000600007c20 */ /* 0x000fc80008400000 */
[----:B------:R0:W0:Y:S01]  /*8e40*/  F2I.U32.TRUNC.NTZ R2, R0 ;  /* 0x0000000000027305 */ /* 0x000022000020f000 */
[----:B-1----:R-:W-:Y:S05]  /*8e50*/  @!P0 BRA `(.L_x_291) ;  /* 0x0000000000308947 */ /* 0x002fea0003800000 */
        /* <DEDUP_REMOVED lines=12> */
.L_x_291:
[----:B------:R-:W-:Y:S01]  /*8f20*/  USHF.R.U64 UR6, UR12, UR15, UR13 ;  /* 0x0000000f0c067299 */ /* 0x000fe2000800120d */
[----:B0-----:R-:W-:Y:S01]  /*8f30*/  I2FP.F32.U32 R0, UR19 ;  /* 0x0000001300007c45 */ /* 0x001fe20008201000 */
[----:B------:R-:W-:Y:S01]  /*8f40*/  USHF.R.U32.HI UR4, URZ, UR15, UR13 ;  /* 0x0000000f3f047299 */ /* 0x000fe2000801160d */
[----:B------:R-:W-:Y:S01]  /*8f50*/  R2UR UR14, R2 ;  /* 0x00000000020e72ca */ /* 0x000fe200000e0000 */
[----:B------:R-:W-:Y:S02]  /*8f60*/  UIADD3 UR9, UP0, URZ, -UR6, URZ ;  /* 0x800000063f097290 */ /* 0x000fe4000ff1e03f */
[----:B------:R-:W-:Y:S01]  /*8f70*/  FMUL R0, R0, UR18 ;  /* 0x0000001200007c20 */ /* 0x000fe20008400000 */
[----:B------:R-:W-:Y:S01]  /*8f80*/  ULDC.64 UR12, c[0x0][0x620] ;  /* 0x00018800000c7ab9 */ /* 0x000fe20000000a00 */
[----:B------:R-:W-:Y:S01]  /*8f90*/  UIADD3.X UR4, URZ, ~UR4, URZ, UP0, !UPT ;  /* 0x800000043f047290 */ /* 0x000fe200087fe43f */
[----:B------:R-:W-:Y:S01]  /*8fa0*/  UMOV UR10, UR16 ;  /* 0x00000010000a7c82 */ /* 0x000fe20008000000 */
[----:B------:R-:W-:-:S02]  /*8fb0*/  UMOV UR11, UR17 ;  /* 0x00000011000b7c82 */ /* 0x000fc40008000000 */
[----:B------:R-:W0:Y:S01]  /*8fc0*/  F2I.U32.TRUNC.NTZ R0, R0 ;  /* 0x0000000000007305 */ /* 0x000e22000020f000 */
[----:B------:R-:W-:Y:S02]  /*8fd0*/  UIMAD UR4, UR4, UR12, URZ ;  /* 0x0000000c040472a4 */ /* 0x000fe4000f8e023f */
[----:B------:R-:W-:Y:S02]  /*8fe0*/  UIMAD.WIDE.U32 UR10, UR9, UR12, UR10 ;  /* 0x0000000c090a72a5 */ /* 0x000fe4000f8e000a */
[----:B------:R-:W-:Y:S01]  /*8ff0*/  UIMAD UR9, UR9, UR13, UR4 ;  /* 0x0000000d090972a4 */ /* 0x000fe2000f8e0204 */
[----:B------:R-:W-:Y:S01]  /*9000*/  ULDC UR22, c[0x0][0x658] ;  /* 0x0001960000167ab9 */ /* 0x000fe20000000800 */
[----:B------:R-:W-:Y:S02]  /*9010*/  UMOV UR12, 0xffffffff ;  /* 0xffffffff000c7882 */ /* 0x000fe40000000000 */
[----:B------:R-:W-:Y:S01]  /*9020*/  UIADD3 UR11, UR11, UR9, URZ ;  /* 0x000000090b0b7290 */ /* 0x000fe2000fffe03f */
[----:B------:R-:W-:Y:S01]  /*9030*/  ULDC UR13, c[0x0][0x618] ;  /* 0x00018600000d7ab9 */ /* 0x000fe20000000800 */
[----:B------:R-:W-:Y:S01]  /*9040*/  ULDC.64 UR4, c[0x0][0x640] ;  /* 0x0001900000047ab9 */ /* 0x000fe20000000a00 */
[----:B------:R-:W-:Y:S01]  /*9050*/  USHF.L.U32 UR18, UR12, UR22, URZ ;  /* 0x000000160c127299 */ /* 0x000fe2000800063f */
[----:B------:R-:W-:Y:S01]  /*9060*/  ISETP.NE.U32.AND P0, PT, RZ, UR4, PT ;  /* 0x00000004ff007c0c */ /* 0x000fe2000bf05070 */
[----:B------:R-:W-:Y:S01]  /*9070*/  USHF.R.U64 UR12, UR10, UR13, UR11 ;  /* 0x0000000d0a0c7299 */ /* 0x000fe2000800120b */
[----:B0-----:R-:W-:Y:S01]  /*9080*/  R2UR UR16, R0 ;  /* 0x00000000001072ca */ /* 0x001fe200000e0000 */
[----:B------:R-:W-:Y:S01]  /*9090*/  USHF.R.U32.HI UR10, URZ, UR13, UR11 ;  /* 0x0000000d3f0a7299 */ /* 0x000fe2000801160b */
[----:B------:R-:W-:Y:S01]  /*90a0*/  ISETP.NE.AND.EX P0, PT, RZ, UR5, PT, P0 ;  /* 0x00000005ff007c0c */ /* 0x000fe2000bf05300 */
[----:B------:R-:W-:Y:S01]  /*90b0*/  ULDC UR17, c[0x0][0x608] ;  /* 0x0001820000117ab9 */ /* 0x000fe20000000800 */
[----:B------:R-:W-:-:S02]  /*90c0*/  ULOP3.LUT UR23, URZ, UR18, URZ, 0x33, !UPT ;  /* 0x000000123f177292 */ /* 0x000fc4000f8e333f */
[----:B------:R-:W-:Y:S02]  /*90d0*/  USHF.R.U64 UR18, UR12, UR17, UR10 ;  /* 0x000000110c127299 */ /* 0x000fe4000800120a */
[----:B------:R-:W-:Y:S01]  /*90e0*/  USHF.R.U32.HI UR10, URZ, UR17, UR10 ;  /* 0x000000113f0a7299 */ /* 0x000fe2000801160a */
[----:B------:R-:W-:Y:S01]  /*90f0*/  UMOV UR20, 0x1 ;  /* 0x0000000100147882 */ /* 0x000fe20000000000 */
[----:B------:R-:W-:Y:S02]  /*9100*/  UIADD3 UR14, -UR14, URZ, URZ ;  /* 0x0000003f0e0e7290 */ /* 0x000fe4000fffe13f */
[----:B------:R-:W-:Y:S02]  /*9110*/  USHF.L.U32 UR13, UR20, UR22, URZ ;  /* 0x00000016140d7299 */ /* 0x000fe4000800063f */
[----:B------:R-:W-:Y:S01]  /*9120*/  USHF.R.U64 UR20, UR18, UR22, UR10 ;  /* 0x0000001612147299 */ /* 0x000fe2000800120a */
[----:B------:R-:W-:Y:S01]  /*9130*/  ULDC UR15, c[0x0][0x144] ;  /* 0x00005100000f7ab9 */ /* 0x000fe20000000800 */
[----:B------:R-:W-:Y:S01]  /*9140*/  ULDC UR8, c[0x0][0x600] ;  /* 0x0001800000087ab9 */ /* 0x000fe20000000800 */
[----:B------:R-:W-:-:S02]  /*9150*/  UIADD3 UR21, -UR16, URZ, URZ ;  /* 0x0000003f10157290 */ /* 0x000fc4000fffe13f */
[----:B------:R-:W-:Y:S02]  /*9160*/  USHF.R.U32.HI UR17, URZ, UR22, UR10 ;  /* 0x000000163f117299 */ /* 0x000fe4000801160a */
[----:B------:R-:W-:Y:S02]  /*9170*/  UIADD3 UR9, UR8, -0x1, URZ ;  /* 0xffffffff08097890 */ /* 0x000fe4000fffe03f */
[----:B------:R-:W-:Y:S01]  /*9180*/  UIMAD UR22, UR15, UR14, UR7 ;  /* 0x0000000e0f1672a4 */ /* 0x000fe2000f8e0207 */
[----:B------:R-:W-:Y:S01]  /*9190*/  ULDC UR26, c[0x0][0x148] ;  /* 0x00005200001a7ab9 */ /* 0x000fe20000000800 */
[----:B------:R-:W-:Y:S01]  /*91a0*/  ULDC UR24, c[0x0][0x648] ;  /* 0x0001920000187ab9 */ /* 0x000fe20000000800 */
[----:B------:R-:W-:Y:S01]  /*91b0*/  ULDC UR25, c[0x0][0x638] ;  /* 0x00018e0000197ab9 */ /* 0x000fe20000000800 */
        /* <DEDUP_REMOVED lines=12> */
.L_x_292:
[----:B------:R-:W-:Y:S01]  /*9280*/  UISETP.NE.AND UP0, UPT, UR40, URZ, UPT ;  /* 0x0000003f2800728c */ /* 0x000fe2000bf05270 */
[----:B------:R-:W-:Y:S01]  /*9290*/  IMAD.MOV.U32 R0, RZ, RZ, 0x1 ;  /* 0x00000001ff007424 */ /* 0x000fe200078e00ff */
[----:B------:R-:W-:Y:S01]  /*92a0*/  USHF.R.U64 UR4, UR16, UR24, UR17 ;  /* 0x0000001810047299 */ /* 0x000fe20008001211 */
[----:B------:R-:W-:Y:S01]  /*92b0*/  IMAD.U32 R19, RZ, RZ, UR6 ;  /* 0x00000006ff137e24 */ /* 0x000fe2000f8e00ff */
[----:B------:R-:W-:Y:S02]  /*92c0*/  ULOP3.LUT UR18, UR18, UR23, URZ, 0xc0, !UPT ;  /* 0x0000001712127292 */ /* 0x000fe4000f8ec03f */
[----:B------:R-:W-:Y:S02]  /*92d0*/  UIADD3 UR5, -UR4, URZ, URZ ;  /* 0x0000003f04057290 */ /* 0x000fe4000fffe13f */
[----:B------:R-:W-:Y:S02]  /*92e0*/  ULOP3.LUT UR9, UR12, UR9, URZ, 0xc0, !UPT ;  /* 0x000000090c097292 */ /* 0x000fe4000f8ec03f */
[----:B------:R-:W-:-:S02]  /*92f0*/  UIMAD UR4, UR13, UR4, UR18 ;  /* 0x000000040d0472a4 */ /* 0x000fc4000f8e0212 */
[----:B------:R-:W-:Y:S02]  /*9300*/  @UP0 UIMAD UR22, UR26, UR21, UR19 ;  /* 0x000000151a1602a4 */ /* 0x000fe4000f8e0213 */
[----:B------:R-:W-:Y:S01]  /*9310*/  UIMAD UR5, UR5, UR25, UR20 ;  /* 0x00000019050572a4 */ /* 0x000fe2000f8e0214 */
[----:B------:R-:W-:Y:S02]  /*9320*/  ULDC UR7, c[0x0][0x610] ;  /* 0x0001840000077ab9 */ /* 0x000fe40000000800 */
[----:B------:R-:W-:Y:S02]  /*9330*/  UIMAD UR4, UR4, UR7, UR22 ;  /* 0x00000007040472a4 */ /* 0x000fe4000f8e0216 */
[----:B------:R-:W-:-:S04]  /*9340*/  UIMAD UR5, UR5, UR8, UR9 ;  /* 0x00000008050572a4 */ /* 0x000fc8000f8e0209 */
[----:B------:R-:W-:Y:S02]  /*9350*/  USEL UR7, UR5, UR4, !UP0 ;  /* 0x0000000405077287 */ /* 0x000fe4000c000000 */
[----:B------:R-:W-:-:S04]  /*9360*/  USEL UR4, UR4, UR5, !UP0 ;  /* 0x0000000504047287 */ /* 0x000fc8000c000000 */
[----:B------:R-:W-:Y:S02]  /*9370*/  IMAD.U32 R2, RZ, RZ, UR7 ;  /* 0x00000007ff027e24 */ /* 0x000fe4000f8e00ff */
[----:B------:R-:W-:-:S07]  /*9380*/  IMAD.U32 R18, RZ, RZ, UR4 ;  /* 0x00000004ff127e24 */ /* 0x000fce000f8e00ff */
.L_x_290:
[----:B------:R-:W-:Y:S02]  /*9390*/  LOP3.LUT P0, RZ, R0, 0xff, RZ, 0xc0, !PT ;  /* 0x000000ff00ff7812 */ /* 0x000fe4000780c0ff */
[----:B------:R-:W-:-:S11]  /*93a0*/  LOP3.LUT R170, R170, 0x1, RZ, 0x3c, !PT ;  /* 0x00000001aaaa7812 */ /* 0x000fd600078e3cff */
[----:B------:R-:W-:Y:S05]  /*93b0*/  @P0 BRA `(.L_x_293) ;  /* 0xffffff8000e80947 */ /* 0x000fea000383ffff */
[----:B------:R-:W-:Y:S05]  /*93c0*/  EXIT ;  /* 0x000000000000794d */ /* 0x000fea0003800000 */
.L_x_16:
[----:B------:R-:W-:-:S08]  /*93d0*/  ISETP.NE.AND P0, PT, RZ, UR6, PT ;  /* 0x00000006ff007c0c */ /* 0x000fd0000bf05270 */
[----:B-----5:R-:W0:-:S00]  /*93e0*/  USETMAXREG.DEALLOC.CTAPOOL 0x28 ;  /* 0x00000028000079c8 */ /* 0x020e0000080e0500 */
[----:B------:R-:W-:Y:S05]  /*93f0*/  @P0 EXIT ;  /* 0x000000000000094d */ /* 0x000fea0003800000 */
[----:B0-----:R-:W-:Y:S01]  /*9400*/  LOP3.LUT P0, RZ, R0, 0xff, RZ, 0xc0, !PT ;  /* 0x000000ff00ff7812 */ /* 0x001fe2000780c0ff */
[----:B------:R-:W-:Y:S02]  /*9410*/  IMAD.MOV.U32 R0, RZ, RZ, 0x1 ;  /* 0x00000001ff007424 */ /* 0x000fe400078e00ff */
[----:B------:R-:W-:-:S10]  /*9420*/  IMAD.MOV.U32 R8, RZ, RZ, RZ ;  /* 0x000000ffff087224 */ /* 0x000fd400078e00ff */
[----:B------:R-:W-:Y:S05]  /*9430*/  @!P0 BRA `(.L_x_294) ;  /* 0x0000000c00608947 */ /* 0x000fea0003800000 */
[----:B------:R-:W0:Y:S01]  /*9440*/  S2R R11, SR_CgaCtaId ;  /* 0x00000000000b7919 */ /* 0x000e220000008800 */
[----:B------:R-:W-:Y:S01]  /*9450*/  LOP3.LUT P0, RZ, R3, 0x1f, RZ, 0xc0, !PT ;  /* 0x0000001f03ff7812 */ /* 0x000fe2000780c0ff */
[----:B------:R-:W-:Y:S01]  /*9460*/  ULDC UR5, c[0x0][0x658] ;  /* 0x0001960000057ab9 */ /* 0x000fe20000000800 */
[----:B------:R-:W-:Y:S01]  /*9470*/  UMOV UR6, 0xffffffff ;  /* 0xffffffff00067882 */ /* 0x000fe20000000000 */
[----:B------:R-:W-:Y:S01]  /*9480*/  BSSY B0, `(.L_x_294) ;  /* 0x00000d3000007945 */ /* 0x000fe20003800000 */
[----:B------:R-:W-:Y:S01]  /*9490*/  USHF.L.U32 UR6, UR6, UR5, URZ ;  /* 0x0000000506067299 */ /* 0x000fe2000800063f */
[C---:B------:R-:W-:Y:S01]  /*94a0*/  ISETP.NE.AND P3, PT, R4.reuse, RZ, PT ;  /* 0x000000ff0400720c */ /* 0x040fe20003f65270 */
[----:B------:R-:W-:Y:S01]  /*94b0*/  IMAD.MOV.U32 R10, RZ, RZ, 0x1 ;  /* 0x00000001ff0a7424 */ /* 0x000fe200078e00ff */
[----:B------:R-:W-:Y:S01]  /*94c0*/  ISETP.NE.OR P0, PT, R4, RZ, !P0 ;  /* 0x000000ff0400720c */ /* 0x000fe20004705670 */
[----:B------:R-:W-:Y:S01]  /*94d0*/  IMAD.MOV.U32 R0, RZ, RZ, 0x1 ;  /* 0x00000001ff007424 */ /* 0x000fe200078e00ff */
[----:B------:R-:W-:Y:S01]  /*94e0*/  ULDC UR4, c[0x0][0x600] ;  /* 0x0001800000047ab9 */ /* 0x000fe20000000800 */
[----:B------:R-:W-:Y:S01]  /*94f0*/  IMAD.MOV.U32 R8, RZ, RZ, RZ ;  /* 0x000000ffff087224 */ /* 0x000fe200078e00ff */
[----:B------:R-:W-:Y:S01]  /*9500*/  UMOV UR7, 0x1 ;  /* 0x0000000100077882 */ /* 0x000fe20000000000 */
[----:B------:R-:W-:-:S02]  /*9510*/  UIADD3 UR21, UR37, 0x1, URZ ;  /* 0x0000000125157890 */ /* 0x000fc4000fffe03f */
[----:B------:R-:W-:Y:S02]  /*9520*/  ULOP3.LUT UR13, UR42, 0x2, URZ, 0xfc, !UPT ;  /* 0x000000022a0d7892 */ /* 0x000fe4000f8efc3f */
[----:B------:R-:W-:Y:S02]  /*9530*/  UIADD3 UR4, UR4, -0x1, URZ ;  /* 0xffffffff04047890 */ /* 0x000fe4000fffe03f */
[----:B------:R-:W-:Y:S02]  /*9540*/  USHF.L.U32 UR5, UR7, UR5, URZ ;  /* 0x0000000507057299 */ /* 0x000fe4000800063f */
[----:B------:R-:W-:Y:S01]  /*9550*/  ULOP3.LUT UR6, URZ, UR6, URZ, 0x33, !UPT ;  /* 0x000000063f067292 */ /* 0x000fe2000f8e333f */
[----:B------:R-:W-:Y:S01]  /*9560*/  ULDC.64 UR30, c[0x0][0x198] ;  /* 0x00006600001e7ab9 */ /* 0x000fe20000000a00 */
[C---:B0-----:R-:W-:Y:S02]  /*9570*/  IMAD.SHL.U32 R9, R11.reuse, 0x40, RZ ;  /* 0x000000400b097824 */ /* 0x041fe400078e00ff */
[----:B------:R-:W-:-:S03]  /*9580*/  IMAD.SHL.U32 R11, R11, 0x800, RZ ;  /* 0x000008000b0b7824 */ /* 0x000fc600078e00ff */
[----:B------:R-:W-:-:S07]  /*9590*/  LOP3.LUT R9, R9, 0xc0, RZ, 0xc0, !PT ;  /* 0x000000c009097812 */ /* 0x000fce00078ec0ff */
.L_x_306:
[----:B------:R-:W-:-:S03]  /*95a0*/  UMOV UR7, 0xffffffff ;  /* 0xffffffff00077882 */ /* 0x000fc60000000000 */
[----:B------:R-:W-:Y:S05]  /*95b0*/  BRA.DIV UR7, `(.L_x_295) ;  /* 0x0000000e07d07947 */ /* 0x000fea000b800000 */
[----:B------:R-:W-:-:S13]  /*95c0*/  ELECT P6, URZ, PT ;  /* 0x00000000003f782f */ /* 0x000fda00038c0000 */
.L_x_317:
[----:B------:R-:W0:Y:S01]  /*95d0*/  LDC R3, c[0x0][0x28c] ;  /* 0x0000a300ff037b82 */ /* 0x000e220000000800 */
[----:B------:R-:W-:Y:S01]  /*95e0*/  BSSY B1, `(.L_x_296) ;  /* 0x0000047000017945 */ /* 0x000fe20003800000 */
[----:B0-----:R-:W-:-:S13]  /*95f0*/  ISETP.LT.OR P6, PT, R3, 0x1, !P6 ;  /* 0x000000010300780c */ /* 0x001fda00077c1670 */
[----:B------:R-:W-:Y:S05]  /*9600*/  @P6 BRA `(.L_x_297) ;  /* 0x0000000400106947 */ /* 0x000fea0003800000 */
[----:B------:R-:W-:Y:S02]  /*9610*/  IMAD R6, R2, 0x100, R9 ;  /* 0x0000010002067824 */ /* 0x000fe400078e0209 */
[----:B------:R-:W-:Y:S02]  /*9620*/  IMAD.SHL.U32 R18, R18, 0x40, RZ ;  /* 0x0000004012127824 */ /* 0x000fe400078e00ff */
[----:B------:R-:W-:Y:S02]  /*9630*/  IMAD.MOV.U32 R12, RZ, RZ, RZ ;  /* 0x000000ffff0c7224 */ /* 0x000fe400078e00ff */
[----:B------:R-:W-:Y:S02]  /*9640*/  IMAD.U32 R14, RZ, RZ, UR21 ;  /* 0x00000015ff0e7e24 */ /* 0x000fe4000f8e00ff */
[----:B------:R-:W-:Y:S02]  /*9650*/  IMAD.MOV.U32 R2, RZ, RZ, R0 ;  /* 0x000000ffff027224 */ /* 0x000fe400078e0000 */
[----:B------:R-:W-:-:S07]  /*9660*/  IMAD.MOV.U32 R3, RZ, RZ, R8 ;  /* 0x000000ffff037224 */ /* 0x000fce00078e0008 */
.L_x_301:
[----:B------:R-:W0:Y:S01]  /*9670*/  S2R R5, SR_CgaCtaId ;  /* 0x0000000000057919 */ /* 0x000e220000008800 */
[----:B------:R-:W-:-:S04]  /*9680*/  MOV R4, 0x400 ;  /* 0x0000040000047802 */ /* 0x000fc80000000f00 */
[----:B0-----:R-:W-:Y:S02]  /*9690*/  LEA R13, R5, R4, 0x18 ;  /* 0x00000004050d7211 */ /* 0x001fe400078ec0ff */
[----:B------:R-:W-:Y:S01]  /*96a0*/  SHF.L.U32 R4, R2, 0x1f, RZ ;  /* 0x0000001f02047819 */ /* 0x000fe200000006ff */
[----:B------:R-:W0:Y:S02]  /*96b0*/  @!P3 LDC R5, c[0x0][0x500] ;  /* 0x00014000ff05bb82 */ /* 0x000e240000000800 */
[----:B------:R-:W-:-:S04]  /*96c0*/  IMAD R7, R3, 0x8, R13 ;  /* 0x0000000803077824 */ /* 0x000fc800078e020d */
[----:B------:R-:W1:Y:S02]  /*96d0*/  SYNCS.PHASECHK.TRANS64.TRYWAIT P1, [R7+URZ+0x10], R4 ;  /* 0x00001004070075a7 */ /* 0x000e64000802017f */
[----:B-1----:R-:W-:Y:S05]  /*96e0*/  @!P1 BRA `(.L_x_298) ;  /* 0x0000000c00a49947 */ /* 0x002fea0003800000 */
.L_x_318:
[----:B------:R-:W-:Y:S01]  /*96f0*/  UPRMT UR7, UR13, 0x9910, URZ ;  /* 0x000099100d077896 */ /* 0x000fe2000800003f */
[----:B0-----:R0:W-:Y:S03]  /*9700*/  @!P3 SYNCS.ARRIVE.TRANS64 RZ, [R7+URZ], R5 ;  /* 0x0000000507ffb9a7 */ /* 0x0011e6000800003f */
[----:B------:R-:W-:-:S06]  /*9710*/  UISETP.NE.AND UP0, UPT, UR7, 0x2, UPT ;  /* 0x000000020700788c */ /* 0x000fcc000bf05270 */
[----:B------:R-:W-:-:S13]  /*9720*/  PLOP3.LUT P1, PT, PT, PT, UP0, 0x80, 0x0 ;  /* 0x000000000000781c */ /* 0x000fda0003f2f008 */
[----:B0-----:R-:W-:Y:S05]  /*9730*/  @P1 BRA `(.L_x_299) ;  /* 0x0000000000041947 */ /* 0x001fea0003800000 */
[----:B------:R-:W-:Y:S01]  /*9740*/  BPT.TRAP 0x1 ;  /* 0x000000040000795c */ /* 0x000fe20000300000 */
.L_x_299:
[----:B------:R-:W-:Y:S05]  /*9750*/  @P0 BRA `(.L_x_300) ;  /* 0x0000000000040947 */ /* 0x000fea0003800000 */
[----:B------:R-:W-:Y:S01]  /*9760*/  BPT.TRAP 0x1 ;  /* 0x000000040000795c */ /* 0x000fe20000300000 */
.L_x_300:
[----:B-1----:R-:W-:Y:S01]  /*9770*/  IMAD.SHL.U32 R4, R3, 0x4000, RZ ;  /* 0x0000400003047824 */ /* 0x002fe200078e00ff */
[----:B------:R-:W-:Y:S01]  /*9780*/  R2UR UR34, R12 ;  /* 0x000000000c2272ca */ /* 0x000fe200000e0000 */
[----:B------:R-:W-:Y:S01]  /*9790*/  VIADD R14, R14, 0xffffffff ;  /* 0xffffffff0e0e7836 */ /* 0x000fe20000000000 */
[----:B------:R-:W-:Y:S01]  /*97a0*/  R2UR UR33, R7 ;  /* 0x00000000072172ca */ /* 0x000fe200000e0000 */
[----:B------:R-:W-:Y:S01]  /*97b0*/  IMAD.IADD R5, R13, 0x1, R4 ;  /* 0x000000010d057824 */ /* 0x000fe200078e0204 */
[----:B------:R-:W-:Y:S01]  /*97c0*/  LOP3.LUT R4, R4, 0x1800, R11, 0xf8, !PT ;  /* 0x0000180004047812 */ /* 0x000fe200078ef80b */
[----:B------:R-:W-:Y:S01]  /*97d0*/  UIADD3 UR14, UP0, UR30, 0xf0, URZ ;  /* 0x000000f01e0e7890 */ /* 0x000fe2000ff1e03f */
[----:B------:R-:W-:Y:S01]  /*97e0*/  R2UR UR36, R19 ;  /* 0x00000000132472ca */ /* 0x000fe200000e0000 */
[----:B------:R-:W-:Y:S01]  /*97f0*/  UIADD3 UR44, UP1, UR30, 0x1f0, URZ ;  /* 0x000001f01e2c7890 */ /* 0x000fe2000ff3e03f */
[----:B------:R-:W-:Y:S01]  /*9800*/  R2UR UR24, R5 ;  /* 0x00000000051872ca */ /* 0x000fe200000e0000 */
[----:B------:R-:W-:Y:S01]  /*9810*/  IMAD R4, R4, 0x4, R13 ;  /* 0x0000000404047824 */ /* 0x000fe200078e020d */
[----:B------:R-:W-:Y:S01]  /*9820*/  R2UR UR35, R18 ;  /* 0x00000000122372ca */ /* 0x000fe200000e0000 */
[----:B------:R-:W-:Y:S01]  /*9830*/  UIADD3.X UR15, URZ, UR31, URZ, UP0, !UPT ;  /* 0x0000001f3f0f7290 */ /* 0x000fe200087fe43f */
[----:B------:R-:W-:Y:S01]  /*9840*/  R2UR UR19, R6 ;  /* 0x00000000061372ca */ /* 0x000fe200000e0000 */
[----:B------:R-:W-:Y:S01]  /*9850*/  UIADD3 UR26, UR34, 0x20, URZ ;  /* 0x00000020221a7890 */ /* 0x000fe2000fffe03f */
[----:B------:R-:W-:Y:S01]  /*9860*/  R2UR UR8, R4 ;  /* 0x00000000040872ca */ /* 0x000fe200000e0000 */
[----:B------:R-:W-:Y:S01]  /*9870*/  UIADD3.X UR45, URZ, UR31, URZ, UP1, !UPT ;  /* 0x0000001f3f2d7290 */ /* 0x000fe20008ffe43f */
[----:B------:R-:W-:Y:S01]  /*9880*/  ISETP.GT.AND P2, PT, R14, 0x1, PT ;  /* 0x000000010e00780c */ /* 0x000fe20003f44270 */
[----:B------:R-:W-:Y:S01]  /*9890*/  VIADD R3, R3, 0x1 ;  /* 0x0000000103037836 */ /* 0x000fe20000000000 */
[----:B------:R-:W-:Y:S01]  /*98a0*/  UMOV UR22, 0x0 ;  /* 0x0000000000167882 */ /* 0x000fe20000000000 */
[----:B------:R-:W-:Y:S01]  /*98b0*/  UMOV UR23, 0x10000000 ;  /* 0x1000000000177882 */ /* 0x000fe20000000000 */
[----:B------:R-:W-:Y:S01]  /*98c0*/  UMOV UR25, UR33 ;  /* 0x0000002100197c82 */ /* 0x000fe20008000000 */
[----:B------:R-:W-:Y:S01]  /*98d0*/  UIADD3 UR32, UR24, 0x100, URZ ;  /* 0x0000010018207890 */ /* 0x000fe2000fffe03f */
[----:B------:R-:W-:Y:S01]  /*98e0*/  ISETP.NE.AND P1, PT, R3, 0x2, PT ;  /* 0x000000020300780c */ /* 0x000fe20003f25270 */
[----:B------:R-:W-:Y:S01]  /*98f0*/  UIADD3 UR24, UR24, 0x2100, URZ ;  /* 0x0000210018187890 */ /* 0x000fe2000fffe03f */
[----:B------:R-:W-:Y:S01]  /*9900*/  VIADD R12, R12, 0x40 ;  /* 0x000000400c0c7836 */ /* 0x000fe20000000000 */
[----:B------:R-:W-:Y:S01]  /*9910*/  UMOV UR28, UR36 ;  /* 0x00000024001c7c82 */ /* 0x000fe20008000000 */
[----:B------:R-:W-:Y:S01]  /*9920*/  UMOV UR27, UR35 ;  /* 0x00000023001b7c82 */ /* 0x000fe20008000000 */
[----:B------:R-:W-:Y:S01]  /*9930*/  UIADD3 UR16, UR8, 0x8100, URZ ;  /* 0x0000810008107890 */ /* 0x000fe2000fffe03f */
[----:B------:R-:W-:Y:S01]  /*9940*/  SEL R5, RZ, 0x1, P1 ;  /* 0x00000001ff057807 */ /* 0x000fe20000800000 */
[----:B------:R-:W-:Y:S01]  /*9950*/  UIADD3 UR8, UR8, 0x10100, URZ ;  /* 0x0001010008087890 */ /* 0x000fe2000fffe03f */
[----:B------:R0:W-:Y:S01]  /*9960*/  UTMALDG.3D [UR32], [UR14], desc[UR22] ;  /* 0x000016200e0075b4 */ /* 0x0001e20008011000 */
[----:B------:R-:W-:Y:S01]  /*9970*/  UMOV UR7, 0xf0000 ;  /* 0x000f000000077882 */ /* 0x000fe20000000000 */
[----:B------:R-:W-:Y:S01]  /*9980*/  UMOV UR17, UR33 ;  /* 0x0000002100117c82 */ /* 0x000fe20008000000 */
[----:B------:R-:W-:Y:S01]  /*9990*/  UMOV UR18, UR34 ;  /* 0x0000002200127c82 */ /* 0x000fe20008000000 */
[----:B------:R-:W-:Y:S01]  /*99a0*/  UMOV UR20, UR36 ;  /* 0x0000002400147c82 */ /* 0x000fe20008000000 */
[----:B------:R-:W-:Y:S01]  /*99b0*/  UMOV UR9, UR33 ;  /* 0x0000002100097c82 */ /* 0x000fe20008000000 */
[----:B------:R-:W-:Y:S01]  /*99c0*/  UMOV UR11, UR19 ;  /* 0x00000013000b7c82 */ /* 0x000fe20008000000 */
[----:B------:R-:W-:Y:S01]  /*99d0*/  UMOV UR12, UR36 ;  /* 0x00000024000c7c82 */ /* 0x000fe20008000000 */
[----:B------:R0:W-:Y:S01]  /*99e0*/  UTMALDG.3D [UR24], [UR14], desc[UR22] ;  /* 0x000016180e0075b4 */ /* 0x0001e20008011000 */
[----:B------:R-:W-:Y:S01]  /*99f0*/  UMOV UR10, UR26 ;  /* 0x0000001a000a7c82 */ /* 0x000fe20008000000 */
[----:B------:R-:W-:-:S02]  /*9a00*/  LOP3.LUT R2, R2, R5, RZ, 0x3c, !PT ;  /* 0x0000000502027212 */ /* 0x000fc400078e3cff */
[----:B------:R-:W-:Y:S01]  /*9a10*/  SEL R3, R3, RZ, P1 ;  /* 0x000000ff03037207 */ /* 0x000fe20000800000 */
[----:B------:R0:W-:Y:S01]  /*9a20*/  UTMALDG.3D.MULTICAST [UR16], [UR44], UR7, desc[UR22] ;  /* 0x000016102c0073b4 */ /* 0x0001e20008011807 */
[----:B------:R0:W-:Y:S02]  /*9a30*/  UTMALDG.3D.MULTICAST [UR8], [UR44], UR7, desc[UR22] ;  /* 0x000016082c0073b4 */ /* 0x0001e40008011807 */
[----:B0-----:R-:W-:Y:S05]  /*9a40*/  @P2 BRA `(.L_x_301) ;  /* 0xfffffffc00082947 */ /* 0x001fea000383ffff */
.L_x_297:
[----:B------:R-:W-:Y:S05]  /*9a50*/  BSYNC B1 ;  /* 0x0000000000017941 */ /* 0x000fea0003800000 */
.L_x_296:
[----:B------:R-:W-:Y:S01]  /*9a60*/  LOP3.LUT P4, RZ, R10, 0xff, RZ, 0xc0, !PT ;  /* 0x000000ff0aff7812 */ /* 0x000fe2000788c0ff */
[----:B------:R-:W-:Y:S01]  /*9a70*/  VIADD R8, R8, UR37 ;  /* 0x0000002508087c36 */ /* 0x000fe20008000000 */
[----:B------:R-:W-:Y:S01]  /*9a80*/  ULDC.64 UR8, c[0x0][0x650] ;  /* 0x0001940000087ab9 */ /* 0x000fe20000000a00 */
[----:B------:R-:W-:Y:S01]  /*9a90*/  BSSY B1, `(.L_x_302) ;  /* 0x000006f000017945 */ /* 0x000fe20003800000 */
[----:B------:R-:W-:Y:S01]  /*9aa0*/  IMAD.MOV.U32 R18, RZ, RZ, -0x1 ;  /* 0xffffffffff127424 */ /* 0x000fe200078e00ff */
[----:B------:R-:W-:Y:S01]  /*9ab0*/  PRMT R10, RZ, 0x7610, R10 ;  /* 0x00007610ff0a7816 */ /* 0x000fe2000000000a */
[----:B------:R-:W-:Y:S01]  /*9ac0*/  IMAD.MOV.U32 R19, RZ, RZ, -0x1 ;  /* 0xffffffffff137424 */ /* 0x000fe200078e00ff */
[C---:B------:R-:W-:Y:S02]  /*9ad0*/  ISETP.GT.U32.AND P1, PT, R8.reuse, 0x1, PT ;  /* 0x000000010800780c */ /* 0x040fe40003f24070 */
[----:B------:R-:W-:Y:S02]  /*9ae0*/  SHF.R.U32.HI R2, RZ, 0x1, R8 ;  /* 0x00000001ff027819 */ /* 0x000fe40000011608 */
[----:B------:R-:W-:-:S02]  /*9af0*/  LOP3.LUT R8, R8, 0x1, RZ, 0xc0, !PT ;  /* 0x0000000108087812 */ /* 0x000fc400078ec0ff */
[----:B------:R-:W0:Y:S01]  /*9b00*/  @P4 S2R R4, SR_CgaCtaId ;  /* 0x0000000000044919 */ /* 0x000e220000008800 */
[----:B------:R-:W-:Y:S02]  /*9b10*/  @P4 MOV R3, 0x400 ;  /* 0x0000040000034802 */ /* 0x000fe40000000f00 */
[----:B------:R-:W-:-:S04]  /*9b20*/  LOP3.LUT R2, R2, 0x1, RZ, 0xc0, !PT ;  /* 0x0000000102027812 */ /* 0x000fc800078ec0ff */
[----:B------:R-:W-:Y:S02]  /*9b30*/  ISETP.NE.U32.AND P2, PT, R2, 0x1, PT ;  /* 0x000000010200780c */ /* 0x000fe40003f45070 */
[----:B0-----:R-:W-:Y:S01]  /*9b40*/  @P4 LEA R3, R4, R3, 0x18 ;  /* 0x0000000304034211 */ /* 0x001fe200078ec0ff */
[----:B------:R-:W-:-:S03]  /*9b50*/  IMAD.U32 R4, RZ, RZ, UR37 ;  /* 0x00000025ff047e24 */ /* 0x000fc6000f8e00ff */
[----:B------:R0:W-:Y:S01]  /*9b60*/  @P4 SYNCS.ARRIVE.TRANS64.A1T0 RZ, [R3+URZ+0x58], RZ ;  /* 0x000058ff03ff49a7 */ /* 0x0001e2000810003f */
[----:B------:R-:W-:Y:S02]  /*9b70*/  IADD3 R16, P4, R16, UR38, RZ ;  /* 0x0000002610107c10 */ /* 0x000fe4000ff9e0ff */
[----:B------:R-:W-:Y:S02]  /*9b80*/  ISETP.LT.U32.AND P1, PT, R4, 0x2, P1 ;  /* 0x000000020400780c */ /* 0x000fe40000f21070 */
[----:B------:R-:W-:Y:S02]  /*9b90*/  IADD3.X R17, R17, UR41, RZ, P4, !PT ;  /* 0x0000002911117c10 */ /* 0x000fe4000a7fe4ff */
[----:B------:R-:W-:Y:S02]  /*9ba0*/  ISETP.GE.U32.AND P4, PT, R16, UR8, PT ;  /* 0x0000000810007c0c */ /* 0x000fe4000bf86070 */
[----:B0-----:R-:W-:Y:S02]  /*9bb0*/  SEL R3, RZ, 0x1, !P1 ;  /* 0x00000001ff037807 */ /* 0x001fe40004800000 */
[----:B------:R-:W-:-:S02]  /*9bc0*/  ISETP.GE.U32.AND.EX P1, PT, R17, UR9, PT, P4 ;  /* 0x0000000911007c0c */ /* 0x000fc4000bf26140 */
[----:B------:R-:W-:-:S04]  /*9bd0*/  ISETP.GT.U32.AND P2, PT, R4, 0x1, !P2 ;  /* 0x000000010400780c */ /* 0x000fc80005744070 */
[----:B------:R-:W-:-:S04]  /*9be0*/  SEL R2, RZ, 0x1, !P2 ;  /* 0x00000001ff027807 */ /* 0x000fc80005000000 */
[--C-:B------:R-:W-:Y:S01]  /*9bf0*/  LOP3.LUT R0, R2, R0, R3.reuse, 0x96, !PT ;  /* 0x0000000002007212 */ /* 0x100fe200078e9603 */
[----:B------:R-:W-:Y:S01]  /*9c00*/  IMAD.MOV.U32 R2, RZ, RZ, -0x1 ;  /* 0xffffffffff027424 */ /* 0x000fe200078e00ff */
[----:B------:R-:W-:Y:S01]  /*9c10*/  PRMT R3, RZ, 0x7610, R3 ;  /* 0x00007610ff037816 */ /* 0x000fe20000000003 */
[----:B------:R-:W-:Y:S06]  /*9c20*/  @P1 BRA `(.L_x_303) ;  /* 0x0000000400541947 */ /* 0x000fec0003800000 */
[----:B------:R-:W0:Y:S01]  /*9c30*/  S2UR UR7, SR_CTAID.X ;  /* 0x00000000000779c3 */ /* 0x000e220000002500 */
[----:B------:R-:W-:Y:S01]  /*9c40*/  ULDC.64 UR8, c[0x0][0x628] ;  /* 0x00018a0000087ab9 */ /* 0x000fe20000000a00 */
[----:B------:R-:W-:Y:S01]  /*9c50*/  ULDC UR10, c[0x0][0x150] ;  /* 0x00005400000a7ab9 */ /* 0x000fe20000000800 */
[----:B------:R-:W-:Y:S01]  /*9c60*/  ISETP.NE.U32.AND P1, PT, RZ, UR8, PT ;  /* 0x00000008ff007c0c */ /* 0x000fe2000bf25070 */
[----:B------:R-:W-:Y:S01]  /*9c70*/  ULDC UR11, c[0x0][0x630] ;  /* 0x00018c00000b7ab9 */ /* 0x000fe20000000800 */
[----:B------:R-:W-:Y:S01]  /*9c80*/  ULDC UR14, c[0x0][0x154] ;  /* 0x00005500000e7ab9 */ /* 0x000fe20000000800 */
[----:B------:R-:W-:Y:S01]  /*9c90*/  IMAD.MOV.U32 R2, RZ, RZ, R16 ;  /* 0x000000ffff027224 */ /* 0x000fe200078e0010 */
[----:B------:R-:W-:Y:S01]  /*9ca0*/  ISETP.NE.AND.EX P1, PT, RZ, UR9, PT, P1 ;  /* 0x00000009ff007c0c */ /* 0x000fe2000bf25310 */
[----:B------:R-:W1:Y:S01]  /*9cb0*/  S2UR UR12, SR_CTAID.Y ;  /* 0x00000000000c79c3 */ /* 0x000e620000002600 */
[----:B0-----:R-:W-:-:S05]  /*9cc0*/  I2FP.F32.U32 R3, UR7 ;  /* 0x0000000700037c45 */ /* 0x001fca0008201000 */
[----:B------:R-:W-:Y:S01]  /*9cd0*/  FMUL R12, R3, UR10 ;  /* 0x0000000a030c7c20 */ /* 0x000fe20008400000 */
[----:B------:R-:W-:-:S05]  /*9ce0*/  IMAD.MOV.U32 R3, RZ, RZ, R17 ;  /* 0x000000ffff037224 */ /* 0x000fca00078e0011 */
[----:B------:R-:W-:Y:S05]  /*9cf0*/  @!P1 BRA `(.L_x_304) ;  /* 0x0000000000289947 */ /* 0x000fea0003800000 */
[----:B------:R-:W-:Y:S02]  /*9d00*/  ULDC UR10, c[0x0][0x634] ;  /* 0x00018d00000a7ab9 */ /* 0x000fe40000000800 */
[----:B------:R-:W-:-:S05]  /*9d10*/  IADD3 R7, P1, R16, UR10, RZ ;  /* 0x0000000a10077c10 */ /* 0x000fca000ff3e0ff */
[----:B------:R-:W-:-:S04]  /*9d20*/  IMAD.X R13, RZ, RZ, R17, P1 ;  /* 0x000000ffff0d7224 */ /* 0x000fc800008e0611 */
[----:B------:R-:W-:-:S04]  /*9d30*/  IMAD.WIDE.U32 R4, R13, UR8, RZ ;  /* 0x000000080d047c25 */ /* 0x000fc8000f8e00ff */
[----:B------:R-:W-:-:S04]  /*9d40*/  IMAD.WIDE.U32 R4, P1, R7, UR9, R4 ;  /* 0x0000000907047c25 */ /* 0x000fc8000f820004 */
[----:B------:R-:W-:-:S04]  /*9d50*/  IMAD.WIDE.U32 R6, R7, UR8, RZ ;  /* 0x0000000807067c25 */ /* 0x000fc8000f8e00ff */
[----:B------:R-:W-:Y:S01]  /*9d60*/  IMAD.X R3, RZ, RZ, RZ, P1 ;  /* 0x000000ffff037224 */ /* 0x000fe200008e06ff */
[----:B------:R-:W-:Y:S01]  /*9d70*/  IADD3 RZ, P1, R7, R4, RZ ;  /* 0x0000000407ff7210 */ /* 0x000fe20007f3e0ff */
[----:B------:R-:W-:-:S04]  /*9d80*/  IMAD.MOV.U32 R2, RZ, RZ, R5 ;  /* 0x000000ffff027224 */ /* 0x000fc800078e0005 */
[----:B------:R-:W-:-:S08]  /*9d90*/  IMAD.WIDE.U32.X R2, R13, UR9, R2, P1 ;  /* 0x000000090d027c25 */ /* 0x000fd000088e0402 */
.L_x_304:
[--C-:B------:R-:W-:Y:S01]  /*9da0*/  SHF.R.U64 R19, R2, UR11, R3.reuse ;  /* 0x0000000b02137c19 */ /* 0x100fe20008001203 */
[----:B------:R-:W0:Y:S01]  /*9db0*/  F2I.U32.TRUNC.NTZ R12, R12 ;  /* 0x0000000c000c7305 */ /* 0x000e22000020f000 */
[----:B------:R-:W-:Y:S01]  /*9dc0*/  SHF.R.U32.HI R2, RZ, UR11, R3 ;  /* 0x0000000bff027c19 */ /* 0x000fe20008011603 */
[----:B------:R-:W-:Y:S01]  /*9dd0*/  ULDC.64 UR8, c[0x0][0x620] ;  /* 0x0001880000087ab9 */ /* 0x000fe20000000a00 */
[----:B------:R-:W-:Y:S01]  /*9de0*/  IADD3 R5, P1, RZ, -R19, RZ ;  /* 0x80000013ff057210 */ /* 0x000fe20007f3e0ff */
[----:B------:R-:W-:Y:S01]  /*9df0*/  ULDC UR11, c[0x0][0x658] ;  /* 0x00019600000b7ab9 */ /* 0x000fe20000000800 */
[----:B-1----:R-:W-:Y:S01]  /*9e00*/  I2FP.F32.U32 R4, UR12 ;  /* 0x0000000c00047c45 */ /* 0x002fe20008201000 */
[----:B------:R-:W-:Y:S02]  /*9e10*/  ULDC UR16, c[0x0][0x648] ;  /* 0x0001920000107ab9 */ /* 0x000fe40000000800 */
[----:B------:R-:W-:Y:S02]  /*9e20*/  IMAD.X R2, RZ, RZ, ~R2, P1 ;  /* 0x000000ffff027224 */ /* 0x000fe400008e0e02 */
[----:B------:R-:W-:Y:S01]  /*9e30*/  FMUL R6, R4, UR14 ;  /* 0x0000000e04067c20 */ /* 0x000fe20008400000 */
[----:B------:R-:W-:Y:S01]  /*9e40*/  ULDC.64 UR14, c[0x0][0x640] ;  /* 0x00019000000e7ab9 */ /* 0x000fe20000000a00 */
[----:B------:R-:W-:Y:S01]  /*9e50*/  IMAD R4, R2, UR8, RZ ;  /* 0x0000000802047c24 */ /* 0x000fe2000f8e02ff */
[----:B------:R-:W-:Y:S01]  /*9e60*/  ISETP.NE.U32.AND P1, PT, RZ, UR14, PT ;  /* 0x0000000eff007c0c */ /* 0x000fe2000bf25070 */
[C---:B------:R-:W-:Y:S01]  /*9e70*/  IMAD.WIDE.U32 R2, R5.reuse, UR8, R16 ;  /* 0x0000000805027c25 */ /* 0x040fe2000f8e0010 */
[----:B0-----:R-:W-:Y:S01]  /*9e80*/  R2UR UR8, R12 ;  /* 0x000000000c0872ca */ /* 0x001fe200000e0000 */
[----:B------:R-:W0:Y:S01]  /*9e90*/  F2I.U32.TRUNC.NTZ R6, R6 ;  /* 0x0000000600067305 */ /* 0x000e22000020f000 */
[----:B------:R-:W1:Y:S01]  /*9ea0*/  LDC R12, c[0x0][0x610] ;  /* 0x00018400ff0c7b82 */ /* 0x000e620000000800 */
[----:B------:R-:W-:Y:S01]  /*9eb0*/  IMAD R5, R5, UR9, R4 ;  /* 0x0000000905057c24 */ /* 0x000fe2000f8e0204 */
[----:B------:R-:W-:Y:S01]  /*9ec0*/  ULDC UR9, c[0x0][0x618] ;  /* 0x0001860000097ab9 */ /* 0x000fe20000000800 */
[----:B------:R-:W-:-:S02]  /*9ed0*/  ISETP.NE.AND.EX P1, PT, RZ, UR15, PT, P1 ;  /* 0x0000000fff007c0c */ /* 0x000fc4000bf25310 */
[----:B------:R-:W-:-:S05]  /*9ee0*/  IMAD.IADD R3, R3, 0x1, R5 ;  /* 0x0000000103037824 */ /* 0x000fca00078e0205 */
[--C-:B------:R-:W-:Y:S02]  /*9ef0*/  SHF.R.U64 R14, R2, UR9, R3.reuse ;  /* 0x00000009020e7c19 */ /* 0x100fe40008001203 */
[----:B------:R-:W-:Y:S01]  /*9f00*/  SHF.R.U32.HI R3, RZ, UR9, R3 ;  /* 0x00000009ff037c19 */ /* 0x000fe20008011603 */
[----:B------:R-:W-:Y:S01]  /*9f10*/  ULDC UR9, c[0x0][0x608] ;  /* 0x0001820000097ab9 */ /* 0x000fe20000000800 */
[----:B0-----:R-:W-:Y:S02]  /*9f20*/  R2UR UR10, R6 ;  /* 0x00000000060a72ca */ /* 0x001fe400000e0000 */
[--C-:B------:R-:W-:Y:S02]  /*9f30*/  SHF.R.U64 R15, R14, UR9, R3.reuse ;  /* 0x000000090e0f7c19 */ /* 0x100fe40008001203 */
[----:B------:R-:W-:Y:S01]  /*9f40*/  SHF.R.U32.HI R2, RZ, UR9, R3 ;  /* 0x00000009ff027c19 */ /* 0x000fe20008011603 */
[----:B------:R-:W-:-:S03]  /*9f50*/  UIADD3 UR9, -UR8, URZ, URZ ;  /* 0x0000003f08097290 */ /* 0x000fc6000fffe13f */
[--C-:B------:R-:W-:Y:S01]  /*9f60*/  SHF.R.U64 R21, R15, UR11, R2.reuse ;  /* 0x0000000b0f157c19 */ /* 0x100fe20008001202 */
[----:B------:R-:W-:Y:S01]  /*9f70*/  ULDC UR8, c[0x0][0x144] ;  /* 0x0000510000087ab9 */ /* 0x000fe20000000800 */
[----:B------:R-:W-:-:S03]  /*9f80*/  SHF.R.U32.HI R3, RZ, UR11, R2 ;  /* 0x0000000bff037c19 */ /* 0x000fc60008011602 */
[----:B------:R-:W-:Y:S01]  /*9f90*/  IMAD.MOV.U32 R2, RZ, RZ, R21 ;  /* 0x000000ffff027224 */ /* 0x000fe200078e0015 */
[----:B------:R-:W-:Y:S06]  /*9fa0*/  @!P1 BRA `(.L_x_305) ;  /* 0x0000000000289947 */ /* 0x000fec0003800000 */
        /* <DEDUP_REMOVED lines=10> */
.L_x_305:
[----:B------:R-:W-:Y:S01]  /*a050*/  UISETP.NE.AND UP0, UPT, UR40, URZ, UPT ;  /* 0x0000003f2800728c */ /* 0x000fe2000bf05270 */
[----:B------:R-:W-:Y:S01]  /*a060*/  SHF.R.U64 R3, R2, UR16, R3 ;  /* 0x0000001002037c19 */ /* 0x000fe20008001203 */
[----:B------:R-:W-:Y:S01]  /*a070*/  UIADD3 UR10, -UR10, URZ, URZ ;  /* 0x0000003f0a0a7290 */ /* 0x000fe2000fffe13f */
[----:B------:R-:W-:Y:S01]  /*a080*/  LOP3.LUT R2, R15, UR6, RZ, 0xc0, !PT ;  /* 0x000000060f027c12 */ /* 0x000fe2000f8ec0ff */
[----:B------:R-:W-:Y:S01]  /*a090*/  UIMAD UR7, UR8, UR9, UR7 ;  /* 0x00000009080772a4 */ /* 0x000fe2000f8e0207 */
[----:B------:R-:W-:Y:S01]  /*a0a0*/  LOP3.LUT R5, R14, UR4, RZ, 0xc0, !PT ;  /* 0x000000040e057c12 */ /* 0x000fe2000f8ec0ff */
[----:B------:R-:W-:Y:S01]  /*a0b0*/  IMAD.MOV R4, RZ, RZ, -R3 ;  /* 0x000000ffff047224 */ /* 0x000fe200078e0a03 */
[----:B------:R-:W-:Y:S01]  /*a0c0*/  ULDC UR8, c[0x0][0x148] ;  /* 0x0000520000087ab9 */ /* 0x000fe20000000800 */
[----:B------:R-:W-:Y:S01]  /*a0d0*/  IMAD R3, R3, UR5, R2 ;  /* 0x0000000503037c24 */ /* 0x000fe2000f8e0202 */
[----:B------:R-:W-:Y:S02]  /*a0e0*/  PLOP3.LUT P1, PT, PT, PT, UP0, 0x80, 0x0 ;  /* 0x000000000000781c */ /* 0x000fe40003f2f008 */
[----:B------:R-:W-:-:S03]  /*a0f0*/  @UP0 UIMAD UR7, UR8, UR10, UR12 ;  /* 0x0000000a080702a4 */ /* 0x000fc6000f8e020c */
[----:B------:R-:W-:Y:S02]  /*a100*/  ULDC UR8, c[0x0][0x638] ;  /* 0x00018e0000087ab9 */ /* 0x000fe40000000800 */
[----:B------:R-:W-:Y:S02]  /*a110*/  IMAD R2, R4, UR8, R21 ;  /* 0x0000000804027c24 */ /* 0x000fe4000f8e0215 */
[----:B-1----:R-:W-:Y:S01]  /*a120*/  IMAD R12, R3, R12, UR7 ;  /* 0x00000007030c7e24 */ /* 0x002fe2000f8e020c */
[----:B------:R-:W-:Y:S01]  /*a130*/  ULDC UR7, c[0x0][0x600] ;  /* 0x0001800000077ab9 */ /* 0x000fe20000000800 */
[----:B------:R-:W-:Y:S02]  /*a140*/  IMAD.MOV.U32 R3, RZ, RZ, 0x1 ;  /* 0x00000001ff037424 */ /* 0x000fe400078e00ff */
[----:B------:R-:W-:-:S05]  /*a150*/  IMAD R5, R2, UR7, R5 ;  /* 0x0000000702057c24 */ /* 0x000fca000f8e0205 */
[----:B------:R-:W-:Y:S02]  /*a160*/  SEL R2, R5, R12, !P1 ;  /* 0x0000000c05027207 */ /* 0x000fe40004800000 */
[----:B------:R-:W-:-:S07]  /*a170*/  SEL R18, R12, R5, !P1 ;  /* 0x000000050c127207 */ /* 0x000fce0004800000 */
.L_x_303:
[----:B------:R-:W-:Y:S05]  /*a180*/  BSYNC B1 ;  /* 0x0000000000017941 */ /* 0x000fea0003800000 */
.L_x_302:
[----:B------:R-:W-:-:S13]  /*a190*/  LOP3.LUT P1, RZ, R3, 0xff, RZ, 0xc0, !PT ;  /* 0x000000ff03ff7812 */ /* 0x000fda000782c0ff */
[----:B------:R-:W-:Y:S05]  /*a1a0*/  @P1 BRA `(.L_x_306) ;  /* 0xfffffff000fc1947 */ /* 0x000fea000383ffff */
[----:B------:R-:W-:Y:S05]  /*a1b0*/  BSYNC B0 ;  /* 0x0000000000007941 */ /* 0x000fea0003800000 */
.L_x_294:
[----:B------:R-:W-:-:S03]  /*a1c0*/  UMOV UR7, 0xffffffff ;  /* 0xffffffff00077882 */ /* 0x000fc60000000000 */
[----:B------:R-:W-:Y:S05]  /*a1d0*/  BRA.DIV UR7, `(.L_x_307) ;  /* 0x0000000207fc7947 */ /* 0x000fea000b800000 */
[----:B------:R-:W-:-:S13]  /*a1e0*/  ELECT P6, URZ, PT ;  /* 0x00000000003f782f */ /* 0x000fda00038c0000 */
.L_x_321:
[----:B------:R-:W-:Y:S04]  /*a1f0*/  BSSY B0, `(.L_x_308) ;  /* 0x000001a000007945 */ /* 0x000fe80003800000 */
[----:B------:R-:W-:Y:S05]  /*a200*/  @!P6 BRA `(.L_x_309) ;  /* 0x000000000060e947 */ /* 0x000fea0003800000 */
[----:B------:R-:W-:-:S04]  /*a210*/  ULOP3.LUT UR7, UR42, 0x2, URZ, 0xfc, !UPT ;  /* 0x000000022a077892 */ /* 0x000fc8000f8efc3f */
[----:B------:R-:W-:-:S06]  /*a220*/  UISETP.NE.AND UP0, UPT, UR7, 0x3, UPT ;  /* 0x000000030700788c */ /* 0x000fcc000bf05270 */
[----:B------:R-:W-:-:S13]  /*a230*/  PLOP3.LUT P0, PT, PT, PT, UP0, 0x80, 0x0 ;  /* 0x000000000000781c */ /* 0x000fda0003f0f008 */
[----:B------:R-:W-:Y:S05]  /*a240*/  @!P0 BRA `(.L_x_310) ;  /* 0x0000000000048947 */ /* 0x000fea0003800000 */
[----:B------:R-:W-:Y:S01]  /*a250*/  BPT.TRAP 0x1 ;  /* 0x000000040000795c */ /* 0x000fe20000300000 */
.L_x_310:
[----:B------:R-:W0:Y:S01]  /*a260*/  S2R R3, SR_CgaCtaId ;  /* 0x0000000000037919 */ /* 0x000e220000008800 */
[----:B------:R-:W-:-:S04]  /*a270*/  MOV R2, 0x400 ;  /* 0x0000040000027802 */ /* 0x000fc80000000f00 */
[----:B0-----:R-:W-:Y:S02]  /*a280*/  LEA R3, R3, R2, 0x18 ;  /* 0x0000000203037211 */ /* 0x001fe400078ec0ff */
[----:B------:R-:W-:-:S03]  /*a290*/  SHF.L.U32 R2, R0, 0x1f, RZ ;  /* 0x0000001f00027819 */ /* 0x000fc600000006ff */
[----:B------:R-:W-:-:S04]  /*a2a0*/  VIADD R3, R3, 0x10 ;  /* 0x0000001003037836 */ /* 0x000fc80000000000 */
[C---:B------:R-:W-:Y:S02]  /*a2b0*/  IMAD R7, R8.reuse, 0x8, R3 ;  /* 0x0000000808077824 */ /* 0x040fe400078e0203 */
[----:B------:R-:W-:Y:S02]  /*a2c0*/  VIADD R8, R8, 0x1 ;  /* 0x0000000108087836 */ /* 0x000fe40000000000 */
[----:B------:R-:W0:Y:S03]  /*a2d0*/  SYNCS.PHASECHK.TRANS64.TRYWAIT P0, [R7+URZ], R2 ;  /* 0x00000002070075a7 */ /* 0x000e26000800017f */
[----:B------:R-:W-:-:S04]  /*a2e0*/  ISETP.NE.AND P1, PT, R8, 0x2, PT ;  /* 0x000000020800780c */ /* 0x000fc80003f25270 */
[----:B------:R-:W-:Y:S02]  /*a2f0*/  SEL R5, RZ, 0x1, P1 ;  /* 0x00000001ff057807 */ /* 0x000fe40000800000 */
[----:B------:R-:W-:Y:S02]  /*a300*/  SEL R8, R8, RZ, P1 ;  /* 0x000000ff08087207 */ /* 0x000fe40000800000 */
[----:B------:R-:W-:Y:S01]  /*a310*/  LOP3.LUT R0, R0, R5, RZ, 0x3c, !PT ;  /* 0x0000000500007212 */ /* 0x000fe200078e3cff */
[----:B0-----:R-:W-:Y:S06]  /*a320*/  @!P0 BRA `(.L_x_311) ;  /* 0x0000000000c88947 */ /* 0x001fec0003800000 */
.L_x_322:
[----:B------:R-:W-:Y:S01]  /*a330*/  IMAD R3, R8, 0x8, R3 ;  /* 0x0000000808037824 */ /* 0x000fe200078e0203 */
[----:B------:R-:W-:-:S07]  /*a340*/  SHF.L.U32 R0, R0, 0x1f, RZ ;  /* 0x0000001f00007819 */ /* 0x000fce00000006ff */
.L_x_312:
[----:B-1----:R1:W2:Y:S02]  /*a350*/  SYNCS.PHASECHK.TRANS64.TRYWAIT P0, [R3+URZ], R0 ;  /* 0x00000000030075a7 */ /* 0x0022a4000800017f */
[----:B--2---:R-:W-:Y:S05]  /*a360*/  @!P0 NANOSLEEP.SYNCS 0x989680 ;  /* 0x009896800000895d */ /* 0x004fea0003900000 */
[----:B------:R-:W2:Y:S02]  /*a370*/  @!P0 SYNCS.PHASECHK.TRANS64 P0, [R3+URZ], R0 ;  /* 0x00000000030085a7 */ /* 0x000ea4000800007f */
[----:B--2---:R-:W-:Y:S05]  /*a380*/  @!P0 BRA `(.L_x_312) ;  /* 0xfffffffc00f08947 */ /* 0x004fea000383ffff */
.L_x_309:
[----:B------:R-:W-:Y:S05]  /*a390*/  BSYNC B0 ;  /* 0x0000000000007941 */ /* 0x000fea0003800000 */
.L_x_308:
[----:B------:R-:W-:Y:S05]  /*a3a0*/  EXIT ;  /* 0x000000000000794d */ /* 0x000fea0003800000 */
.L_x_18:
[----:B0-----:R0:W1:Y:S02]  /*a3b0*/  SYNCS.PHASECHK.TRANS64.TRYWAIT P0, [R159+URZ], R0 ;  /* 0x000000009f0075a7 */ /* 0x001064000800017f */
[----:B-1----:R-:W-:Y:S05]  /*a3c0*/  @!P0 NANOSLEEP.SYNCS 0x989680 ;  /* 0x009896800000895d */ /* 0x002fea0003900000 */
[----:B------:R-:W1:Y:S02]  /*a3d0*/  @!P0 SYNCS.PHASECHK.TRANS64 P0, [R159+URZ], R0 ;  /* 0x000000009f0085a7 */ /* 0x000e64000800007f */
[----:B-1----:R-:W-:Y:S05]  /*a3e0*/  @!P0 BRA `(.L_x_18) ;  /* 0xfffffffc00f08947 */ /* 0x002fea000383ffff */
[----:B------:R-:W-:Y:S05]  /*a3f0*/  BRA `(.L_x_313) ;  /* 0xffffff7000ec7947 */ /* 0x000fea000383ffff */
.L_x_23:
[----:B-1----:R1:W2:Y:S02]  /*a400*/  SYNCS.PHASECHK.TRANS64.TRYWAIT P1, [R3+URZ], R0 ;  /* 0x00000000030075a7 */ /* 0x0022a4000802017f */
[----:B--2---:R-:W-:Y:S05]  /*a410*/  @!P1 NANOSLEEP.SYNCS 0x989680 ;  /* 0x009896800000995d */ /* 0x004fea0003900000 */
[----:B------:R-:W2:Y:S02]  /*a420*/  @!P1 SYNCS.PHASECHK.TRANS64 P1, [R3+URZ], R0 ;  /* 0x00000000030095a7 */ /* 0x000ea4000802007f */
[----:B--2---:R-:W-:Y:S05]  /*a430*/  @!P1 BRA `(.L_x_23) ;  /* 0xfffffffc00f09947 */ /* 0x004fea000383ffff */
[----:B------:R-:W-:Y:S05]  /*a440*/  BRA `(.L_x_22) ;  /* 0xffffff74005c7947 */ /* 0x000fea000383ffff */
.L_x_28:
[----:B-1----:R-:W-:-:S04]  /*a450*/  IMAD.U32 R5, RZ, RZ, UR7 ;  /* 0x00000007ff057e24 */ /* 0x002fc8000f8e00ff */
[----:B------:R1:W2:Y:S03]  /*a460*/  SYNCS.PHASECHK.TRANS64.TRYWAIT P1, [R5+URZ], R4 ;  /* 0x00000004050075a7 */ /* 0x0002a6000802017f */
[----:B--2---:R-:W-:Y:S05]  /*a470*/  @!P1 NANOSLEEP.SYNCS 0x989680 ;  /* 0x009896800000995d */ /* 0x004fea0003900000 */
[----:B------:R-:W2:Y:S02]  /*a480*/  @!P1 SYNCS.PHASECHK.TRANS64 P1, [R5+URZ], R4 ;  /* 0x00000004050095a7 */ /* 0x000ea4000802007f */
[----:B--2---:R-:W-:Y:S05]  /*a490*/  @!P1 BRA `(.L_x_28) ;  /* 0xfffffffc00ec9947 */ /* 0x004fea000383ffff */
[----:B------:R-:W-:Y:S05]  /*a4a0*/  BRA `(.L_x_27) ;  /* 0xffffff7800b87947 */ /* 0x000fea000383ffff */
.L_x_34:
[----:B0-----:R0:W1:Y:S02]  /*a4b0*/  SYNCS.PHASECHK.TRANS64.TRYWAIT P0, [R159+URZ+0x10], R0 ;  /* 0x000010009f0075a7 */ /* 0x001064000800017f */
[----:B-1----:R-:W-:Y:S05]  /*a4c0*/  @!P0 NANOSLEEP.SYNCS 0x989680 ;  /* 0x009896800000895d */ /* 0x002fea0003900000 */
[----:B------:R-:W1:Y:S02]  /*a4d0*/  @!P0 SYNCS.PHASECHK.TRANS64 P0, [R159+URZ+0x10], R0 ;  /* 0x000010009f0085a7 */ /* 0x000e64000800007f */
[----:B-1----:R-:W-:Y:S05]  /*a4e0*/  @!P0 BRA `(.L_x_34) ;  /* 0xfffffffc00f08947 */ /* 0x002fea000383ffff */
[----:B------:R-:W-:Y:S05]  /*a4f0*/  BRA `(.L_x_314) ;  /* 0xffffff8000987947 */ /* 0x000fea000383ffff */
.L_x_295:
[----:B------:R-:W-:Y:S01]  /*a500*/  BSSY B1, `(.L_x_315) ;  /* 0x0000006000017945 */ /* 0x000fe20003800000 */
[----:B------:R-:W-:-:S07]  /*a510*/  IMAD.MOV.U32 R15, RZ, RZ, -0x1 ;  /* 0xffffffffff0f7424 */ /* 0x000fce00078e00ff */
[----:B------:R-:W-:Y:S05]  /*a520*/  WARPSYNC.COLLECTIVE R15, `(.L_x_316) ;  /* 0x000000000f0c7348 */ /* 0x000fea0003c00000 */
[----:B------:R-:W-:Y:S02]  /*a530*/  ELECT P6, UR62, PT ;  /* 0x00000000003e782f */ /* 0x000fe400038c0000 */
[----:B------:R-:W-:Y:S01]  /*a540*/  MOV R14, UR62 ;  /* 0x0000003e000e7c02 */ /* 0x000fe20008000f00 */
[----:B------:R-:W-:Y:S10]  /*a550*/  ENDCOLLECTIVE ;  /* 0x000000000000791b */ /* 0x000ff40003800000 */
.L_x_316:
[----:B------:R-:W-:Y:S05]  /*a560*/  BSYNC B1 ;  /* 0x0000000000017941 */ /* 0x000fea0003800000 */
.L_x_315:
[----:B------:R-:W-:Y:S05]  /*a570*/  BRA `(.L_x_317) ;  /* 0xfffffff000147947 */ /* 0x000fea000383ffff */
.L_x_298:
[----:B-1----:R1:W2:Y:S02]  /*a580*/  SYNCS.PHASECHK.TRANS64.TRYWAIT P1, [R7+URZ+0x10], R4 ;  /* 0x00001004070075a7 */ /* 0x0022a4000802017f */
[----:B--2---:R-:W-:Y:S05]  /*a590*/  @!P1 NANOSLEEP.SYNCS 0x989680 ;  /* 0x009896800000995d */ /* 0x004fea0003900000 */
[----:B------:R-:W2:Y:S02]  /*a5a0*/  @!P1 SYNCS.PHASECHK.TRANS64 P1, [R7+URZ+0x10], R4 ;  /* 0x00001004070095a7 */ /* 0x000ea4000802007f */
[----:B--2---:R-:W-:Y:S05]  /*a5b0*/  @!P1 BRA `(.L_x_298) ;  /* 0xfffffffc00f09947 */ /* 0x004fea000383ffff */
[----:B------:R-:W-:Y:S05]  /*a5c0*/  BRA `(.L_x_318) ;  /* 0xfffffff000487947 */ /* 0x000fea000383ffff */
.L_x_307:
[----:B------:R-:W-:Y:S01]  /*a5d0*/  BSSY B0, `(.L_x_319) ;  /* 0x0000006000007945 */ /* 0x000fe20003800000 */
[----:B------:R-:W-:-:S07]  /*a5e0*/  IMAD.MOV.U32 R15, RZ, RZ, -0x1 ;  /* 0xffffffffff0f7424 */ /* 0x000fce00078e00ff */
[----:B------:R-:W-:Y:S05]  /*a5f0*/  WARPSYNC.COLLECTIVE R15, `(.L_x_320) ;  /* 0x000000000f0c7348 */ /* 0x000fea0003c00000 */
[----:B------:R-:W-:Y:S02]  /*a600*/  ELECT P6, UR62, PT ;  /* 0x00000000003e782f */ /* 0x000fe400038c0000 */
[----:B------:R-:W-:Y:S01]  /*a610*/  MOV R14, UR62 ;  /* 0x0000003e000e7c02 */ /* 0x000fe20008000f00 */
[----:B------:R-:W-:Y:S10]  /*a620*/  ENDCOLLECTIVE ;  /* 0x000000000000791b */ /* 0x000ff40003800000 */
.L_x_320:
[----:B------:R-:W-:Y:S05]  /*a630*/  BSYNC B0 ;  /* 0x0000000000007941 */ /* 0x000fea0003800000 */
.L_x_319:
[----:B------:R-:W-:Y:S05]  /*a640*/  BRA `(.L_x_321) ;  /* 0xfffffff800e87947 */ /* 0x000fea000383ffff */
.L_x_311:
[----:B0-----:R0:W1:Y:S02]  /*a650*/  SYNCS.PHASECHK.TRANS64.TRYWAIT P0, [R7+URZ], R2 ;  /* 0x00000002070075a7 */ /* 0x001064000800017f */
[----:B-1----:R-:W-:Y:S05]  /*a660*/  @!P0 NANOSLEEP.SYNCS 0x989680 ;  /* 0x009896800000895d */ /* 0x002fea0003900000 */
[----:B------:R-:W1:Y:S02]  /*a670*/  @!P0 SYNCS.PHASECHK.TRANS64 P0, [R7+URZ], R2 ;  /* 0x00000002070085a7 */ /* 0x000e64000800007f */
[----:B-1----:R-:W-:Y:S05]  /*a680*/  @!P0 BRA `(.L_x_311) ;  /* 0xfffffffc00f08947 */ /* 0x002fea000383ffff */
[----:B------:R-:W-:Y:S05]  /*a690*/  BRA `(.L_x_322) ;  /* 0xfffffffc00247947 */ /* 0x000fea000383ffff */
.L_x_323:
[----:B------:R-:W-:-:S00]  /*a6a0*/  BRA `(.L_x_323) ;  /* 0xfffffffc00fc7947 */ /* 0x000fc0000383ffff */
[----:B------:R-:W-:-:S00]  /*a6b0*/  NOP ;  /* 0x0000000000007918 */ /* 0x000fc00000000000 */
        /* <DEDUP_REMOVED lines=12> */
.L_x_324:


//--------------------- .nv.global.init           --------------------------
	.section	.nv.global.init,"aw",@progbits
.nv.global.init:
	.type		$str$22,@object
	.size		$str$22,($str$23 - $str$22)
$str$22:
        /*0000*/ 	.byte	0x6b, 0x5f, 0x74, 0x69, 0x6c, 0x65, 0x5f, 0x63, 0x6f, 0x75, 0x6e, 0x74, 0x20, 0x3e, 0x3d, 0x20
        /*0010*/ 	.byte	0x31, 0x00
	.type		$str$23,@object
	.size		$str$23,(__unnamed_1 - $str$23)
$str$23:
        /*0012*/ 	.byte	0x2f, 0x74, 0x6d, 0x70, 0x2f, 0x63, 0x75, 0x74, 0x6c, 0x61, 0x73, 0x73, 0x5f, 0x73, 0x77, 0x65
        /*0022*/ 	.byte	0x65, 0x70, 0x5f, 0x73, 0x72, 0x63, 0x2f, 0x69, 0x6e, 0x63, 0x6c, 0x75, 0x64, 0x65, 0x2f, 0x63
        /*0032*/ 	.byte	0x75, 0x74, 0x6c, 0x61, 0x73, 0x73, 0x2f, 0x67, 0x65, 0x6d, 0x6d, 0x2f, 0x63, 0x6f, 0x6c, 0x6c
        /*0042*/ 	.byte	0x65, 0x63, 0x74, 0x69, 0x76, 0x65, 0x2f, 0x73, 0x6d, 0x39, 0x30, 0x5f, 0x6d, 0x6d, 0x61, 0x5f
        /*0052*/ 	.byte	0x74, 0x6d, 0x61, 0x5f, 0x67, 0x6d, 0x6d, 0x61, 0x5f, 0x73, 0x73, 0x5f, 0x77, 0x61, 0x72, 0x70
        /*0062*/ 	.byte	0x73, 0x70, 0x65, 0x63, 0x69, 0x61, 0x6c, 0x69, 0x7a, 0x65, 0x64, 0x2e, 0x68, 0x70, 0x70, 0x00
	.type		__unnamed_1,@object
	.size		__unnamed_1,(.L_0 - __unnamed_1)
__unnamed_1:
        /*0072*/ 	.byte	0x76, 0x6f, 0x69, 0x64, 0x20, 0x63, 0x75, 0x74, 0x6c, 0x61, 0x73, 0x73, 0x3a, 0x3a, 0x67, 0x65
        /* <DEDUP_REMOVED lines=175> */
        /*0b72*/ 	.byte	0x69, 0x64, 0x65, 0x6e, 0x74, 0x69, 0x74, 0x79, 0x5d, 0x00
.L_0:


//--------------------- .nv.shared._ZN7cutlass13device_kernelINS_4gemm6kernel13GemmUniversalIN4cute5tupleIJiiiiEEENS1_10collective13CollectiveMmaINS1_34MainloopSm90TmaGmmaWarpSpecializedILi2ENS5_IJNS4_1CILi4EEENSA_ILi1EEESC_EEENS1_32KernelTmaWarpSpecializedPingpongEEENS5_IJNSA_ILi64EEENSA_ILi256EEESG_EEEfNS5_IJlSC_lEEEfSJ_NS4_8TiledMMAINS4_8MMA_AtomIJNS4_4SM904GMMA30MMA_64x256x8_F32TF32TF32_SS_TNILNSN_7ScaleInE1ELSP_1EEEEEENS4_6LayoutINS5_IJSC_SC_SC_EEENS5_IJNSA_ILi0EEESU_SU_EEEEENS5_IJNS4_10UnderscoreESX_SX_EEEEENS4_13SM90_TMA_LOADENS4_14ComposedLayoutINS4_7SwizzleILi3ELi4ELi3EEENS4_18smem_ptr_flag_bitsILi32EEENSS_INS5_IJNSA_ILi8EEENSA_ILi32EEEEEENS5_IJS17_SC_EEEEEEEvNS4_8identityENS4_23SM90_TMA_LOAD_MULTICASTES1B_vS1C_EENS_8epilogue10collective6detail29Sm90TmaWarpSpecializedAdapterINS1G_15DefaultEpilogueIfSJ_SJ_NS1F_6thread17LinearCombinationIfLi1EffLNS1K_9ScaleType4KindE0ELNS_15FloatRoundStyleE2EfEENS1_15EpilogueDefaultEEEEEvvEEEEvNT_6ParamsE --------------------------
	.section	.nv.shared._ZN7cutlass13device_kernelINS_4gemm6kernel13GemmUniversalIN4cute5tupleIJiiiiEEENS1_10collective13CollectiveMmaINS1_34MainloopSm90TmaGmmaWarpSpecializedILi2ENS5_IJNS4_1CILi4EEENSA_ILi1EEESC_EEENS1_32KernelTmaWarpSpecializedPingpongEEENS5_IJNSA_ILi64EEENSA_ILi256EEESG_EEEfNS5_IJlSC_lEEEfSJ_NS4_8TiledMMAINS4_8MMA_AtomIJNS4_4SM904GMMA30MMA_64x256x8_F32TF32TF32_SS_TNILNSN_7ScaleInE1ELSP_1EEEEEENS4_6LayoutINS5_IJSC_SC_SC_EEENS5_IJNSA_ILi0EEESU_SU_EEEEENS5_IJNS4_10UnderscoreESX_SX_EEEEENS4_13SM90_TMA_LOADENS4_14ComposedLayoutINS4_7SwizzleILi3ELi4ELi3EEENS4_18smem_ptr_flag_bitsILi32EEENSS_INS5_IJNSA_ILi8EEENSA_ILi32EEEEEENS5_IJS17_SC_EEEEEEEvNS4_8identityENS4_23SM90_TMA_LOAD_MULTICASTES1B_vS1C_EENS_8epilogue10collective6detail29Sm90TmaWarpSpecializedAdapterINS1G_15DefaultEpilogueIfSJ_SJ_NS1F_6thread17LinearCombinationIfLi1EffLNS1K_9ScaleType4KindE0ELNS_15FloatRoundStyleE2EfEENS1_15EpilogueDefaultEEEEEvvEEEEvNT_6ParamsE,"aw",@nobits
	.sectionflags	@""
	.align	16
	.zero		1024


//--------------------- .nv.shared.reserved.0     --------------------------
	.section	.nv.shared.reserved.0,"aw",@nobits
	.weak		__nv_reservedSMEM_offset_0_alias
	.size		__nv_reservedSMEM_offset_0_alias, 0, 0
	.other		__nv_reservedSMEM_offset_0_alias,@"STO_CUDA_RESERVED_SHARED STV_DEFAULT"
__nv_reservedSMEM_offset_0_alias:
	.zero		0


//--------------------- .nv.global                --------------------------
	.section	.nv.global,"aw",@nobits
.nv.global:
	.type		_ZN40_INTERNAL_39e85a59_4_k_cu_ed4a8984_273404cute1_E,@object
	.size		_ZN40_INTERNAL_39e85a59_4_k_cu_ed4a8984_273404cute1_E,(_ZN40_INTERNAL_39e85a59_4_k_cu_ed4a8984_273404cuda3std3__45__cpo6cbeginE - _ZN40_INTERNAL_39e85a59_4_k_cu_ed4a8984_273404cute1_E)
_ZN40_INTERNAL_39e85a59_4_k_cu_ed4a8984_273404cute1_E:
	.zero		1
	.type		_ZN40_INTERNAL_39e85a59_4_k_cu_ed4a8984_273404cuda3std3__45__cpo6cbeginE,@object
	.size		_ZN40_INTERNAL_39e85a59_4_k_cu_ed4a8984_273404cuda3std3__45__cpo6cbeginE,(_ZN40_INTERNAL_39e85a59_4_k_cu_ed4a8984_273404cuda3std3__48in_placeE - _ZN40_INTERNAL_39e85a59_4_k_cu_ed4a8984_273404cuda3std3__45__cpo6cbeginE)
_ZN40_INTERNAL_39e85a59_4_k_cu_ed4a8984_273404cuda3std3__45__cpo6cbeginE:
	.zero		1
	.type		_ZN40_INTERNAL_39e85a59_4_k_cu_ed4a8984_273404cuda3std3__48in_placeE,@object
	.size		_ZN40_INTERNAL_39e85a59_4_k_cu_ed4a8984_273404cuda3std3__48in_placeE,(_ZN40_INTERNAL_39e85a59_4_k_cu_ed4a8984_273404cuda3std6ranges3__45__cpo9iter_moveE - _ZN40_INTERNAL_39e85a59_4_k_cu_ed4a8984_273404cuda3std3__48in_placeE)
_ZN40_INTERNAL_39e85a59_4_k_cu_ed4a8984_273404cuda3std3__48in_placeE:
	.zero		1
	.type		_ZN40_INTERNAL_39e85a59_4_k_cu_ed4a8984_273404cuda3std6ranges3__45__cpo9iter_moveE,@object
	.size		_ZN40_INTERNAL_39e85a59_4_k_cu_ed4a8984_273404cuda3std6ranges3__45__cpo9iter_moveE,(_ZN40_INTERNAL_39e85a59_4_k_cu_ed4a8984_273404cuda3std3__45__cpo5beginE - _ZN40_INTERNAL_39e85a59_4_k_cu_ed4a8984_273404cuda3std6ranges3__45__cpo9iter_moveE)
_ZN40_INTERNAL_39e85a59_4_k_cu_ed4a8984_273404cuda3std6ranges3__45__cpo9iter_moveE:
	.zero		1
	.type		_ZN40_INTERNAL_39e85a59_4_k_cu_ed4a8984_273404cuda3std3__45__cpo5beginE,@object
	.size		_ZN40_INTERNAL_39e85a59_4_k_cu_ed4a8984_273404cuda3std3__45__cpo5beginE,(_ZN40_INTERNAL_39e85a59_4_k_cu_ed4a8984_273404cuda3std3__442_GLOBAL__N__39e85a59_4_k_cu_ed4a8984_273406ignoreE - _ZN40_INTERNAL_39e85a59_4_k_cu_ed4a8984_273404cuda3std3__45__cpo5beginE)
_ZN40_INTERNAL_39e85a59_4_k_cu_ed4a8984_273404cuda3std3__45__cpo5beginE:
	.zero		1
	.type		_ZN40_INTERNAL_39e85a59_4_k_cu_ed4a8984_273404cuda3std3__442_GLOBAL__N__39e85a59_4_k_cu_ed4a8984_273406ignoreE,@object
	.size		_ZN40_INTERNAL_39e85a59_4_k_cu_ed4a8984_273404cuda3std3__442_GLOBAL__N__39e85a59_4_k_cu_ed4a8984_273406ignoreE,(_ZN40_INTERNAL_39e85a59_4_k_cu_ed4a8984_273404cute7productE - _ZN40_INTERNAL_39e85a59_4_k_cu_ed4a8984_273404cuda3std3__442_GLOBAL__N__39e85a59_4_k_cu_ed4a8984_273406ignoreE)
_ZN40_INTERNAL_39e85a59_4_k_cu_ed4a8984_273404cuda3std3__442_GLOBAL__N__39e85a59_4_k_cu_ed4a8984_273406ignoreE:
	.zero		1
	.type		_ZN40_INTERNAL_39e85a59_4_k_cu_ed4a8984_273404cute7productE,@object
	.size		_ZN40_INTERNAL_39e85a59_4_k_cu_ed4a8984_273404cute7productE,(_ZN40_INTERNAL_39e85a59_4_k_cu_ed4a8984_273404cuda3std3__45__cpo3endE - _ZN40_INTERNAL_39e85a59_4_k_cu_ed4a8984_273404cute7productE)
_ZN40_INTERNAL_39e85a59_4_k_cu_ed4a8984_273404cute7productE:
	.zero		1
	.type		_ZN40_INTERNAL_39e85a59_4_k_cu_ed4a8984_273404cuda3std3__45__cpo3endE,@object
	.size		_ZN40_INTERNAL_39e85a59_4_k_cu_ed4a8984_273404cuda3std3__45__cpo3endE,(_ZN40_INTERNAL_39e85a59_4_k_cu_ed4a8984_273404cuda3std3__419piecewise_constructE - _ZN40_INTERNAL_39e85a59_4_k_cu_ed4a8984_273404cuda3std3__45__cpo3endE)
_ZN40_INTERNAL_39e85a59_4_k_cu_ed4a8984_273404cuda3std3__45__cpo3endE:
	.zero		1
	.type		_ZN40_INTERNAL_39e85a59_4_k_cu_ed4a8984_273404cuda3std3__419piecewise_constructE,@object
	.size		_ZN40_INTERNAL_39e85a59_4_k_cu_ed4a8984_273404cuda3std3__419piecewise_constructE,(_ZN40_INTERNAL_39e85a59_4_k_cu_ed4a8984_273404cuda3std3__45__cpo4cendE - _ZN40_INTERNAL_39e85a59_4_k_cu_ed4a8984_273404cuda3std3__419piecewise_constructE)
_ZN40_INTERNAL_39e85a59_4_k_cu_ed4a8984_273404cuda3std3__419piecewise_constructE:
	.zero		1
	.type		_ZN40_INTERNAL_39e85a59_4_k_cu_ed4a8984_273404cuda3std3__45__cpo4cendE,@object
	.size		_ZN40_INTERNAL_39e85a59_4_k_cu_ed4a8984_273404cuda3std3__45__cpo4cendE,(_ZN40_INTERNAL_39e85a59_4_k_cu_ed4a8984_273404cuda3std6ranges3__45__cpo4swapE - _ZN40_INTERNAL_39e85a59_4_k_cu_ed4a8984_273404cuda3std3__45__cpo4cendE)
_ZN40_INTERNAL_39e85a59_4_k_cu_ed4a8984_273404cuda3std3__45__cpo4cendE:
	.zero		1
	.type		_ZN40_INTERNAL_39e85a59_4_k_cu_ed4a8984_273404cuda3std6ranges3__45__cpo4swapE,@object
	.size		_ZN40_INTERNAL_39e85a59_4_k_cu_ed4a8984_273404cuda3std6ranges3__45__cpo4swapE,(.L_8 - _ZN40_INTERNAL_39e85a59_4_k_cu_ed4a8984_273404cuda3std6ranges3__45__cpo4swapE)
_ZN40_INTERNAL_39e85a59_4_k_cu_ed4a8984_273404cuda3std6ranges3__45__cpo4swapE:
	.zero		1
.L_8:


//--------------------- .nv.constant0._ZN7cutlass13device_kernelINS_4gemm6kernel13GemmUniversalIN4cute5tupleIJiiiiEEENS1_10collective13CollectiveMmaINS1_34MainloopSm90TmaGmmaWarpSpecializedILi2ENS5_IJNS4_1CILi4EEENSA_ILi1EEESC_EEENS1_32KernelTmaWarpSpecializedPingpongEEENS5_IJNSA_ILi64EEENSA_ILi256EEESG_EEEfNS5_IJlSC_lEEEfSJ_NS4_8TiledMMAINS4_8MMA_AtomIJNS4_4SM904GMMA30MMA_64x256x8_F32TF32TF32_SS_TNILNSN_7ScaleInE1ELSP_1EEEEEENS4_6LayoutINS5_IJSC_SC_SC_EEENS5_IJNSA_ILi0EEESU_SU_EEEEENS5_IJNS4_10UnderscoreESX_SX_EEEEENS4_13SM90_TMA_LOADENS4_14ComposedLayoutINS4_7SwizzleILi3ELi4ELi3EEENS4_18smem_ptr_flag_bitsILi32EEENSS_INS5_IJNSA_ILi8EEENSA_ILi32EEEEEENS5_IJS17_SC_EEEEEEEvNS4_8identityENS4_23SM90_TMA_LOAD_MULTICASTES1B_vS1C_EENS_8epilogue10collective6detail29Sm90TmaWarpSpecializedAdapterINS1G_15DefaultEpilogueIfSJ_SJ_NS1F_6thread17LinearCombinationIfLi1EffLNS1K_9ScaleType4KindE0ELNS_15FloatRoundStyleE2EfEENS1_15EpilogueDefaultEEEEEvvEEEEvNT_6ParamsE --------------------------
	.section	.nv.constant0._ZN7cutlass13device_kernelINS_4gemm6kernel13GemmUniversalIN4cute5tupleIJiiiiEEENS1_10collective13CollectiveMmaINS1_34MainloopSm90TmaGmmaWarpSpecializedILi2ENS5_IJNS4_1CILi4EEENSA_ILi1EEESC_EEENS1_32KernelTmaWarpSpecializedPingpongEEENS5_IJNSA_ILi64EEENSA_ILi256EEESG_EEEfNS5_IJlSC_lEEEfSJ_NS4_8TiledMMAINS4_8MMA_AtomIJNS4_4SM904GMMA30MMA_64x256x8_F32TF32TF32_SS_TNILNSN_7ScaleInE1ELSP_1EEEEEENS4_6LayoutINS5_IJSC_SC_SC_EEENS5_IJNSA_ILi0EEESU_SU_EEEEENS5_IJNS4_10UnderscoreESX_SX_EEEEENS4_13SM90_TMA_LOADENS4_14ComposedLayoutINS4_7SwizzleILi3ELi4ELi3EEENS4_18smem_ptr_flag_bitsILi32EEENSS_INS5_IJNSA_ILi8EEENSA_ILi32EEEEEENS5_IJS17_SC_EEEEEEEvNS4_8identityENS4_23SM90_TMA_LOAD_MULTICASTES1B_vS1C_EENS_8epilogue10collective6detail29Sm90TmaWarpSpecializedAdapterINS1G_15DefaultEpilogueIfSJ_SJ_NS1F_6thread17LinearCombinationIfLi1EffLNS1K_9ScaleType4KindE0ELNS_15FloatRoundStyleE2EfEENS1_15EpilogueDefaultEEEEEvvEEEEvNT_6ParamsE,"a",@progbits
	.sectionflags	@""
	.align	4
.nv.constant0._ZN7cutlass13device_kernelINS_4gemm6kernel13GemmUniversalIN4cute5tupleIJiiiiEEENS1_10collective13CollectiveMmaINS1_34MainloopSm90TmaGmmaWarpSpecializedILi2ENS5_IJNS4_1CILi4EEENSA_ILi1EEESC_EEENS1_32KernelTmaWarpSpecializedPingpongEEENS5_IJNSA_ILi64EEENSA_ILi256EEESG_EEEfNS5_IJlSC_lEEEfSJ_NS4_8TiledMMAINS4_8MMA_AtomIJNS4_4SM904GMMA30MMA_64x256x8_F32TF32TF32_SS_TNILNSN_7ScaleInE1ELSP_1EEEEEENS4_6LayoutINS5_IJSC_SC_SC_EEENS5_IJNSA_ILi0EEESU_SU_EEEEENS5_IJNS4_10UnderscoreESX_SX_EEEEENS4_13SM90_TMA_LOADENS4_14ComposedLayoutINS4_7SwizzleILi3ELi4ELi3EEENS4_18smem_ptr_flag_bitsILi32EEENSS_INS5_IJNSA_ILi8EEENSA_ILi32EEEEEENS5_IJS17_SC_EEEEEEEvNS4_8identityENS4_23SM90_TMA_LOAD_MULTICASTES1B_vS1C_EENS_8epilogue10collective6detail29Sm90TmaWarpSpecializedAdapterINS1G_15DefaultEpilogueIfSJ_SJ_NS1F_6thread17LinearCombinationIfLi1EffLNS1K_9ScaleType4KindE0ELNS_15FloatRoundStyleE2EfEENS1_15EpilogueDefaultEEEEEvvEEEEvNT_6ParamsE:
	.zero		1664


//--------------------- SYMBOLS --------------------------

	.type		.nv.reservedSmem.offset0,@object
	.size		.nv.reservedSmem.offset0,0x4
	.type		__assertfail,@function
